//
// Generated by NVIDIA NVVM Compiler
//
// Compiler Build ID: CL-36424714
// Cuda compilation tools, release 13.0, V13.0.88
// Based on NVVM 20.0.0
//

.version 9.0
.target sm_100
.address_size 64

	// .globl	_Z9lu_decompPdi
.extern .shared .align 16 .b8 shmem[];

.visible .entry _Z9lu_decompPdi(
	.param .u64 .ptr .align 1 _Z9lu_decompPdi_param_0,
	.param .u32 _Z9lu_decompPdi_param_1
)
{
	.reg .pred 	%p<31>;
	.reg .b16 	%rs<13>;
	.reg .b32 	%r<170>;
	.reg .b64 	%rd<7>;
	.reg .b64 	%fd<144>;

	ld.param.u64 	%rd2, [_Z9lu_decompPdi_param_0];
	ld.param.u32 	%r51, [_Z9lu_decompPdi_param_1];
	cvta.to.global.u64 	%rd1, %rd2;
	mov.u32 	%r169, %tid.x;
	mul.lo.s32 	%r2, %r51, %r51;
	setp.ge.u32 	%p1, %r169, %r2;
	@%p1 bra 	$L__BB0_3;
	mov.u32 	%r3, %ntid.x;
	mov.u32 	%r53, shmem;
	mov.u32 	%r154, %r169;
$L__BB0_2:
	mul.wide.s32 	%rd3, %r154, 8;
	add.s64 	%rd4, %rd1, %rd3;
	ld.global.f64 	%fd25, [%rd4];
	shl.b32 	%r52, %r154, 3;
	add.s32 	%r54, %r53, %r52;
	st.shared.f64 	[%r54], %fd25;
	add.s32 	%r154, %r154, %r3;
	setp.lt.s32 	%p2, %r154, %r2;
	@%p2 bra 	$L__BB0_2;
$L__BB0_3:
	bar.sync 	0;
	setp.lt.s32 	%p3, %r51, 1;
	@%p3 bra 	$L__BB0_23;
	mov.u32 	%r6, %ntid.x;
	shl.b32 	%r7, %r51, 6;
	shl.b32 	%r8, %r51, 3;
	mov.b32 	%r155, 0;
	mov.b16 	%rs11, 0;
	mov.u16 	%rs12, %rs11;
$L__BB0_5:
	setp.ge.u32 	%p4, %r169, %r51;
	cvt.u32.u16 	%r56, %rs12;
	and.b32  	%r10, %r56, 7;
	add.s32 	%r11, %r10, -1;
	@%p4 bra 	$L__BB0_22;
	setp.eq.s32 	%p5, %r155, 0;
	mul.lo.s32 	%r12, %r155, %r51;
	@%p5 bra 	$L__BB0_22;
	and.b32  	%r13, %r155, 2147483640;
	and.b32  	%r14, %r10, 3;
	and.b16  	%rs3, %rs11, 1;
	neg.s32 	%r15, %r13;
	mov.u32 	%r57, shmem;
	mad.lo.s32 	%r58, %r8, %r155, %r57;
	add.s32 	%r16, %r58, 32;
	mov.u32 	%r156, %r169;
$L__BB0_8:
	setp.lt.s32 	%p6, %r156, %r155;
	@%p6 bra 	$L__BB0_21;
	setp.lt.u32 	%p7, %r155, 8;
	mov.b32 	%r161, 0;
	mov.f64 	%fd135, 0d0000000000000000;
	@%p7 bra 	$L__BB0_12;
	shl.b32 	%r60, %r156, 3;
	mov.u32 	%r61, shmem;
	add.s32 	%r158, %r61, %r60;
	mov.f64 	%fd135, 0d0000000000000000;
	mov.u32 	%r157, %r16;
	mov.u32 	%r159, %r15;
$L__BB0_11:
	.pragma "nounroll";
	ld.shared.f64 	%fd29, [%r157+-32];
	ld.shared.f64 	%fd30, [%r158];
	fma.rn.f64 	%fd31, %fd29, %fd30, %fd135;
	ld.shared.f64 	%fd32, [%r157+-24];
	add.s32 	%r62, %r158, %r8;
	ld.shared.f64 	%fd33, [%r62];
	fma.rn.f64 	%fd34, %fd32, %fd33, %fd31;
	ld.shared.f64 	%fd35, [%r157+-16];
	add.s32 	%r63, %r62, %r8;
	ld.shared.f64 	%fd36, [%r63];
	fma.rn.f64 	%fd37, %fd35, %fd36, %fd34;
	ld.shared.f64 	%fd38, [%r157+-8];
	add.s32 	%r64, %r63, %r8;
	ld.shared.f64 	%fd39, [%r64];
	fma.rn.f64 	%fd40, %fd38, %fd39, %fd37;
	ld.shared.f64 	%fd41, [%r157];
	add.s32 	%r65, %r64, %r8;
	ld.shared.f64 	%fd42, [%r65];
	fma.rn.f64 	%fd43, %fd41, %fd42, %fd40;
	ld.shared.f64 	%fd44, [%r157+8];
	add.s32 	%r66, %r65, %r8;
	ld.shared.f64 	%fd45, [%r66];
	fma.rn.f64 	%fd46, %fd44, %fd45, %fd43;
	ld.shared.f64 	%fd47, [%r157+16];
	add.s32 	%r67, %r66, %r8;
	ld.shared.f64 	%fd48, [%r67];
	fma.rn.f64 	%fd49, %fd47, %fd48, %fd46;
	ld.shared.f64 	%fd50, [%r157+24];
	add.s32 	%r68, %r67, %r8;
	ld.shared.f64 	%fd51, [%r68];
	fma.rn.f64 	%fd135, %fd50, %fd51, %fd49;
	add.s32 	%r159, %r159, 8;
	add.s32 	%r158, %r158, %r7;
	add.s32 	%r157, %r157, 64;
	setp.ne.s32 	%p8, %r159, 0;
	mov.u32 	%r161, %r13;
	@%p8 bra 	$L__BB0_11;
$L__BB0_12:
	and.b32  	%r69, %r155, 7;
	setp.eq.s32 	%p9, %r69, 0;
	@%p9 bra 	$L__BB0_20;
	setp.lt.u32 	%p10, %r11, 3;
	@%p10 bra 	$L__BB0_15;
	add.s32 	%r70, %r161, %r12;
	shl.b32 	%r71, %r70, 3;
	mov.u32 	%r72, shmem;
	add.s32 	%r73, %r72, %r71;
	ld.shared.f64 	%fd53, [%r73];
	mad.lo.s32 	%r74, %r161, %r51, %r156;
	shl.b32 	%r75, %r74, 3;
	add.s32 	%r76, %r72, %r75;
	ld.shared.f64 	%fd54, [%r76];
	fma.rn.f64 	%fd55, %fd53, %fd54, %fd135;
	ld.shared.f64 	%fd56, [%r73+8];
	add.s32 	%r77, %r76, %r8;
	ld.shared.f64 	%fd57, [%r77];
	fma.rn.f64 	%fd58, %fd56, %fd57, %fd55;
	ld.shared.f64 	%fd59, [%r73+16];
	add.s32 	%r78, %r77, %r8;
	ld.shared.f64 	%fd60, [%r78];
	fma.rn.f64 	%fd61, %fd59, %fd60, %fd58;
	ld.shared.f64 	%fd62, [%r73+24];
	add.s32 	%r79, %r78, %r8;
	ld.shared.f64 	%fd63, [%r79];
	fma.rn.f64 	%fd135, %fd62, %fd63, %fd61;
	add.s32 	%r161, %r161, 4;
$L__BB0_15:
	setp.eq.s32 	%p11, %r14, 0;
	@%p11 bra 	$L__BB0_20;
	and.b16  	%rs9, %rs11, 3;
	setp.eq.s16 	%p12, %rs9, 1;
	@%p12 bra 	$L__BB0_18;
	add.s32 	%r80, %r161, %r12;
	shl.b32 	%r81, %r80, 3;
	mov.u32 	%r82, shmem;
	add.s32 	%r83, %r82, %r81;
	ld.shared.f64 	%fd65, [%r83];
	mad.lo.s32 	%r84, %r161, %r51, %r156;
	shl.b32 	%r85, %r84, 3;
	add.s32 	%r86, %r82, %r85;
	ld.shared.f64 	%fd66, [%r86];
	fma.rn.f64 	%fd67, %fd65, %fd66, %fd135;
	ld.shared.f64 	%fd68, [%r83+8];
	add.s32 	%r87, %r86, %r8;
	ld.shared.f64 	%fd69, [%r87];
	fma.rn.f64 	%fd135, %fd68, %fd69, %fd67;
	add.s32 	%r161, %r161, 2;
$L__BB0_18:
	setp.eq.s16 	%p13, %rs3, 0;
	@%p13 bra 	$L__BB0_20;
	add.s32 	%r88, %r161, %r12;
	shl.b32 	%r89, %r88, 3;
	mov.u32 	%r90, shmem;
	add.s32 	%r91, %r90, %r89;
	ld.shared.f64 	%fd70, [%r91];
	mad.lo.s32 	%r92, %r161, %r51, %r156;
	shl.b32 	%r93, %r92, 3;
	add.s32 	%r94, %r90, %r93;
	ld.shared.f64 	%fd71, [%r94];
	fma.rn.f64 	%fd135, %fd70, %fd71, %fd135;
$L__BB0_20:
	add.s32 	%r95, %r156, %r12;
	shl.b32 	%r96, %r95, 3;
	mov.u32 	%r97, shmem;
	add.s32 	%r98, %r97, %r96;
	ld.shared.f64 	%fd72, [%r98];
	sub.f64 	%fd73, %fd72, %fd135;
	st.shared.f64 	[%r98], %fd73;
$L__BB0_21:
	add.s32 	%r156, %r156, %r6;
	setp.lt.s32 	%p14, %r156, %r51;
	@%p14 bra 	$L__BB0_8;
$L__BB0_22:
	setp.ge.u32 	%p15, %r169, %r51;
	bar.sync 	0;
	@%p15 bra 	$L__BB0_46;
	bra.uni 	$L__BB0_27;
$L__BB0_23:
	setp.ge.u32 	%p29, %r169, %r2;
	@%p29 bra 	$L__BB0_26;
	mov.u32 	%r17, %ntid.x;
	mov.u32 	%r152, shmem;
$L__BB0_25:
	shl.b32 	%r151, %r169, 3;
	add.s32 	%r153, %r152, %r151;
	ld.shared.f64 	%fd127, [%r153];
	mul.wide.s32 	%rd5, %r169, 8;
	add.s64 	%rd6, %rd1, %rd5;
	st.global.f64 	[%rd6], %fd127;
	add.s32 	%r169, %r169, %r17;
	setp.lt.s32 	%p30, %r169, %r2;
	@%p30 bra 	$L__BB0_25;
$L__BB0_26:
	bar.sync 	0;
	ret;
$L__BB0_27:
	setp.ne.s32 	%p16, %r155, 0;
	mad.lo.s32 	%r99, %r155, %r51, %r155;
	shl.b32 	%r100, %r99, 3;
	mov.u32 	%r101, shmem;
	add.s32 	%r32, %r101, %r100;
	mov.u32 	%r163, %r169;
	@%p16 bra 	$L__BB0_28;
	bra.uni 	$L__BB0_43;
$L__BB0_28:
	and.b32  	%r33, %r155, 7;
	and.b32  	%r34, %r155, 2147483640;
	and.b32  	%r35, %r10, 3;
	and.b16  	%rs4, %rs11, 1;
	mov.u32 	%r164, %r169;
$L__BB0_29:
	setp.le.s32 	%p17, %r164, %r155;
	@%p17 bra 	$L__BB0_42;
	setp.lt.u32 	%p18, %r155, 8;
	mul.lo.s32 	%r39, %r164, %r51;
	mov.b32 	%r167, 0;
	mov.f64 	%fd143, 0d0000000000000000;
	@%p18 bra 	$L__BB0_33;
	mov.b32 	%r165, 0;
	mov.f64 	%fd143, 0d0000000000000000;
$L__BB0_32:
	.pragma "nounroll";
	add.s32 	%r104, %r165, %r39;
	shl.b32 	%r105, %r104, 3;
	add.s32 	%r107, %r101, %r105;
	ld.shared.f64 	%fd77, [%r107];
	mad.lo.s32 	%r108, %r165, %r51, %r155;
	shl.b32 	%r109, %r108, 3;
	add.s32 	%r110, %r101, %r109;
	ld.shared.f64 	%fd78, [%r110];
	fma.rn.f64 	%fd79, %fd77, %fd78, %fd143;
	ld.shared.f64 	%fd80, [%r107+8];
	add.s32 	%r111, %r110, %r8;
	ld.shared.f64 	%fd81, [%r111];
	fma.rn.f64 	%fd82, %fd80, %fd81, %fd79;
	ld.shared.f64 	%fd83, [%r107+16];
	add.s32 	%r112, %r111, %r8;
	ld.shared.f64 	%fd84, [%r112];
	fma.rn.f64 	%fd85, %fd83, %fd84, %fd82;
	ld.shared.f64 	%fd86, [%r107+24];
	add.s32 	%r113, %r112, %r8;
	ld.shared.f64 	%fd87, [%r113];
	fma.rn.f64 	%fd88, %fd86, %fd87, %fd85;
	ld.shared.f64 	%fd89, [%r107+32];
	add.s32 	%r114, %r113, %r8;
	ld.shared.f64 	%fd90, [%r114];
	fma.rn.f64 	%fd91, %fd89, %fd90, %fd88;
	ld.shared.f64 	%fd92, [%r107+40];
	add.s32 	%r115, %r114, %r8;
	ld.shared.f64 	%fd93, [%r115];
	fma.rn.f64 	%fd94, %fd92, %fd93, %fd91;
	ld.shared.f64 	%fd95, [%r107+48];
	add.s32 	%r116, %r115, %r8;
	ld.shared.f64 	%fd96, [%r116];
	fma.rn.f64 	%fd97, %fd95, %fd96, %fd94;
	ld.shared.f64 	%fd98, [%r107+56];
	add.s32 	%r117, %r116, %r8;
	ld.shared.f64 	%fd99, [%r117];
	fma.rn.f64 	%fd143, %fd98, %fd99, %fd97;
	add.s32 	%r165, %r165, 8;
	setp.ne.s32 	%p19, %r165, %r34;
	mov.u32 	%r167, %r34;
	@%p19 bra 	$L__BB0_32;
$L__BB0_33:
	setp.eq.s32 	%p20, %r33, 0;
	@%p20 bra 	$L__BB0_41;
	setp.lt.u32 	%p21, %r11, 3;
	@%p21 bra 	$L__BB0_36;
	add.s32 	%r118, %r167, %r39;
	shl.b32 	%r119, %r118, 3;
	add.s32 	%r121, %r101, %r119;
	ld.shared.f64 	%fd101, [%r121];
	mad.lo.s32 	%r122, %r167, %r51, %r155;
	shl.b32 	%r123, %r122, 3;
	add.s32 	%r124, %r101, %r123;
	ld.shared.f64 	%fd102, [%r124];
	fma.rn.f64 	%fd103, %fd101, %fd102, %fd143;
	ld.shared.f64 	%fd104, [%r121+8];
	add.s32 	%r125, %r124, %r8;
	ld.shared.f64 	%fd105, [%r125];
	fma.rn.f64 	%fd106, %fd104, %fd105, %fd103;
	ld.shared.f64 	%fd107, [%r121+16];
	add.s32 	%r126, %r125, %r8;
	ld.shared.f64 	%fd108, [%r126];
	fma.rn.f64 	%fd109, %fd107, %fd108, %fd106;
	ld.shared.f64 	%fd110, [%r121+24];
	add.s32 	%r127, %r126, %r8;
	ld.shared.f64 	%fd111, [%r127];
	fma.rn.f64 	%fd143, %fd110, %fd111, %fd109;
	add.s32 	%r167, %r167, 4;
$L__BB0_36:
	setp.eq.s32 	%p22, %r35, 0;
	@%p22 bra 	$L__BB0_41;
	and.b16  	%rs10, %rs11, 3;
	setp.eq.s16 	%p23, %rs10, 1;
	@%p23 bra 	$L__BB0_39;
	add.s32 	%r128, %r167, %r39;
	shl.b32 	%r129, %r128, 3;
	add.s32 	%r131, %r101, %r129;
	ld.shared.f64 	%fd113, [%r131];
	mad.lo.s32 	%r132, %r167, %r51, %r155;
	shl.b32 	%r133, %r132, 3;
	add.s32 	%r134, %r101, %r133;
	ld.shared.f64 	%fd114, [%r134];
	fma.rn.f64 	%fd115, %fd113, %fd114, %fd143;
	ld.shared.f64 	%fd116, [%r131+8];
	add.s32 	%r135, %r134, %r8;
	ld.shared.f64 	%fd117, [%r135];
	fma.rn.f64 	%fd143, %fd116, %fd117, %fd115;
	add.s32 	%r167, %r167, 2;
$L__BB0_39:
	setp.eq.s16 	%p24, %rs4, 0;
	@%p24 bra 	$L__BB0_41;
	add.s32 	%r136, %r167, %r39;
	shl.b32 	%r137, %r136, 3;
	add.s32 	%r139, %r101, %r137;
	ld.shared.f64 	%fd118, [%r139];
	mad.lo.s32 	%r140, %r167, %r51, %r155;
	shl.b32 	%r141, %r140, 3;
	add.s32 	%r142, %r101, %r141;
	ld.shared.f64 	%fd119, [%r142];
	fma.rn.f64 	%fd143, %fd118, %fd119, %fd143;
$L__BB0_41:
	add.s32 	%r143, %r39, %r155;
	shl.b32 	%r144, %r143, 3;
	add.s32 	%r146, %r101, %r144;
	ld.shared.f64 	%fd120, [%r146];
	sub.f64 	%fd121, %fd120, %fd143;
	ld.shared.f64 	%fd122, [%r32];
	div.rn.f64 	%fd123, %fd121, %fd122;
	st.shared.f64 	[%r146], %fd123;
$L__BB0_42:
	add.s32 	%r164, %r164, %r6;
	setp.lt.s32 	%p25, %r164, %r51;
	@%p25 bra 	$L__BB0_29;
	bra.uni 	$L__BB0_46;
$L__BB0_43:
	setp.lt.s32 	%p26, %r163, 1;
	@%p26 bra 	$L__BB0_45;
	mul.lo.s32 	%r147, %r163, %r51;
	shl.b32 	%r148, %r147, 3;
	add.s32 	%r150, %r101, %r148;
	ld.shared.f64 	%fd124, [%r150];
	ld.shared.f64 	%fd125, [%r32];
	div.rn.f64 	%fd126, %fd124, %fd125;
	st.shared.f64 	[%r150], %fd126;
$L__BB0_45:
	add.s32 	%r163, %r163, %r6;
	setp.lt.s32 	%p27, %r163, %r51;
	@%p27 bra 	$L__BB0_43;
$L__BB0_46:
	bar.sync 	0;
	add.s32 	%r155, %r155, 1;
	setp.eq.s32 	%p28, %r155, %r51;
	add.s16 	%rs12, %rs12, 1;
	add.s16 	%rs11, %rs11, 1;
	@%p28 bra 	$L__BB0_23;
	bra.uni 	$L__BB0_5;

}


// ===== COMPILED SASS (sm_100) =====

	.target	sm_100

	.elftype	@"ET_EXEC"


//--------------------- .note.nv.tkinfo           --------------------------
	.section	.note.nv.tkinfo,"",@"SHT_NOTE"
	.sectionflags	@"SHF_NOTE_NV_TKINFO"
	.tkinfo
        /*0018*/ 	.word	0x00000002
        /*0030*/ 	.string	""
        /*0030*/ 	.string	"ptxas"
        /*0030*/ 	.string	"Cuda compilation tools, release 13.0, V13.0.88"
        /*0030*/ 	.string	"Build cuda_13.0.r13.0/compiler.36424714_0"
        /*0030*/ 	.string	"-arch sm_100 -m 64 "



//--------------------- .note.nv.cuinfo           --------------------------
	.section	.note.nv.cuinfo,"",@"SHT_NOTE"
	.sectionflags	@"SHF_NOTE_NV_CUINFO"
        /*0018*/ 	.short	0x0002
        /*001a*/ 	.short	0x0064
        /*001c*/ 	.short	0x0082
	.zero		2


//--------------------- .nv.info                  --------------------------
	.section	.nv.info,"",@"SHT_CUDA_INFO"
	.align	4


	//----- nvinfo : EIATTR_REGCOUNT
	.align		4
        /*0000*/ 	.byte	0x04, 0x2f
        /*0002*/ 	.short	(.L_1 - .L_0)
	.align		4
.L_0:
        /*0004*/ 	.word	index@(_Z9lu_decompPdi)
        /*0008*/ 	.word	0x00000020


	//----- nvinfo : EIATTR_FRAME_SIZE
	.align		4
.L_1:
        /*000c*/ 	.byte	0x04, 0x11
        /*000e*/ 	.short	(.L_3 - .L_2)
	.align		4
.L_2:
        /*0010*/ 	.word	index@($__internal_0_$__cuda_sm20_div_rn_f64_full)
        /*0014*/ 	.word	0x00000000


	//----- nvinfo : EIATTR_FRAME_SIZE
	.align		4
.L_3:
        /*0018*/ 	.byte	0x04, 0x11
        /*001a*/ 	.short	(.L_5 - .L_4)
	.align		4
.L_4:
        /*001c*/ 	.word	index@(_Z9lu_decompPdi)
        /*0020*/ 	.word	0x00000000


	//----- nvinfo : EIATTR_MIN_STACK_SIZE
	.align		4
.L_5:
        /*0024*/ 	.byte	0x04, 0x12
        /*0026*/ 	.short	(.L_7 - .L_6)
	.align		4
.L_6:
        /*0028*/ 	.word	index@(_Z9lu_decompPdi)
        /*002c*/ 	.word	0x00000000
.L_7:


//--------------------- .nv.compat                --------------------------
	.section	.nv.compat,"",@"SHT_CUDA_COMPAT_INFO"
	.align	4
        /*0000*/ 	.byte	0x02, 0x09, 0x00, 0x00, 0x02, 0x02, 0x01, 0x00, 0x02, 0x05, 0x05, 0x00, 0x03, 0x07, 0x01, 0x01
        /*0010*/ 	.byte	0x02, 0x03, 0x00, 0x00, 0x02, 0x06, 0x01, 0x00, 0x04, 0x0b, 0x08, 0x00, 0x01, 0x00, 0x00, 0x00
        /*0020*/ 	.byte	0x00, 0x00, 0x00, 0x00


//--------------------- .nv.info._Z9lu_decompPdi  --------------------------
	.section	.nv.info._Z9lu_decompPdi,"",@"SHT_CUDA_INFO"
	.sectionflags	@""
	.align	4


	//----- nvinfo : EIATTR_CUDA_API_VERSION
	.align		4
        /*0000*/ 	.byte	0x04, 0x37
        /*0002*/ 	.short	(.L_9 - .L_8)
.L_8:
        /*0004*/ 	.word	0x00000082


	//----- nvinfo : EIATTR_KPARAM_INFO
	.align		4
.L_9:
        /*0008*/ 	.byte	0x04, 0x17
        /*000a*/ 	.short	(.L_11 - .L_10)
.L_10:
        /*000c*/ 	.word	0x00000000
        /*0010*/ 	.short	0x0001
        /*0012*/ 	.short	0x0008
        /*0014*/ 	.byte	0x00, 0xf0, 0x11, 0x00


	//----- nvinfo : EIATTR_KPARAM_INFO
	.align		4
.L_11:
        /*0018*/ 	.byte	0x04, 0x17
        /*001a*/ 	.short	(.L_13 - .L_12)
.L_12:
        /*001c*/ 	.word	0x00000000
        /*0020*/ 	.short	0x0000
        /*0022*/ 	.short	0x0000
        /*0024*/ 	.byte	0x00, 0xf5, 0x21, 0x00


	//----- nvinfo : EIATTR_SPARSE_MMA_MASK
	.align		4
.L_13:
        /*0028*/ 	.byte	0x03, 0x50
        /*002a*/ 	.short	0x0000


	//----- nvinfo : EIATTR_MAXREG_COUNT
	.align		4
        /*002c*/ 	.byte	0x03, 0x1b
        /*002e*/ 	.short	0x00ff


	//----- nvinfo : EIATTR_NUM_BARRIERS
	.align		4
        /*0030*/ 	.byte	0x02, 0x4c
        /*0032*/ 	.byte	0x01
	.zero		1


	//----- nvinfo : EIATTR_MERCURY_ISA_VERSION
	.align		4
        /*0034*/ 	.byte	0x03, 0x5f
        /*0036*/ 	.short	0x0101


	//----- nvinfo : EIATTR_VRC_CTA_INIT_COUNT
	.align		4
        /*0038*/ 	.byte	0x02, 0x4a
	.zero		1
	.zero		1


	//----- nvinfo : EIATTR_EXIT_INSTR_OFFSETS
	.align		4
        /*003c*/ 	.byte	0x04, 0x1c
        /*003e*/ 	.short	(.L_15 - .L_14)


	//   ....[0]....
.L_14:
        /*0040*/ 	.word	0x00001910


	//----- nvinfo : EIATTR_CRS_STACK_SIZE
	.align		4
.L_15:
        /*0044*/ 	.byte	0x04, 0x1e
        /*0046*/ 	.short	(.L_17 - .L_16)
.L_16:
        /*0048*/ 	.word	0x00000000


	//----- nvinfo : EIATTR_CBANK_PARAM_SIZE
	.align		4
.L_17:
        /*004c*/ 	.byte	0x03, 0x19
        /*004e*/ 	.short	0x000c


	//----- nvinfo : EIATTR_PARAM_CBANK
	.align		4
        /*0050*/ 	.byte	0x04, 0x0a
        /*0052*/ 	.short	(.L_19 - .L_18)
	.align		4
.L_18:
        /*0054*/ 	.word	index@(.nv.constant0._Z9lu_decompPdi)
        /*0058*/ 	.short	0x0380
        /*005a*/ 	.short	0x000c


	//----- nvinfo : EIATTR_SW_WAR
	.align		4
.L_19:
        /*005c*/ 	.byte	0x04, 0x36
        /*005e*/ 	.short	(.L_21 - .L_20)
.L_20:
        /*0060*/ 	.word	0x00000008
.L_21:


//--------------------- .nv.callgraph             --------------------------
	.section	.nv.callgraph,"",@"SHT_CUDA_CALLGRAPH"
	.align	4
	.sectionentsize	8
	.align		4
        /*0000*/ 	.word	0x00000000
	.align		4
        /*0004*/ 	.word	0xffffffff
	.align		4
        /*0008*/ 	.word	0x00000000
	.align		4
        /*000c*/ 	.word	0xfffffffe
	.align		4
        /*0010*/ 	.word	0x00000000
	.align		4
        /*0014*/ 	.word	0xfffffffd
	.align		4
        /*0018*/ 	.word	0x00000000
	.align		4
        /*001c*/ 	.word	0xfffffffc


//--------------------- .text._Z9lu_decompPdi     --------------------------
	.section	.text._Z9lu_decompPdi,"ax",@progbits
	.align	128
        .global         _Z9lu_decompPdi
        .type           _Z9lu_decompPdi,@function
        .size           _Z9lu_decompPdi,(.L_x_52 - _Z9lu_decompPdi)
        .other          _Z9lu_decompPdi,@"STO_CUDA_ENTRY STV_DEFAULT"
_Z9lu_decompPdi:
.text._Z9lu_decompPdi:
[----:B------:R-:W-:Y:S01]  /*0000*/  LDC R1, c[0x0][0x37c] ;  /* 0x0000df00ff017b82 */ /* 0x000fe20000000800 */
[----:B------:R-:W0:Y:S01]  /*0010*/  S2R R2, SR_TID.X ;  /* 0x0000000000027919 */ /* 0x000e220000002100 */
[----:B------:R-:W1:Y:S01]  /*0020*/  LDCU UR4, c[0x0][0x388] ;  /* 0x00007100ff0477ac */ /* 0x000e620008000800 */
[----:B------:R-:W-:Y:S01]  /*0030*/  BSSY.RECONVERGENT B0, `(.L_x_0) ;  /* 0x0000012000007945 */ /* 0x000fe20003800200 */
[----:B------:R-:W2:Y:S01]  /*0040*/  LDCU.64 UR8, c[0x0][0x358] ;  /* 0x00006b00ff0877ac */ /* 0x000ea20008000a00 */
[----:B-1----:R-:W-:-:S06]  /*0050*/  UIMAD UR7, UR4, UR4, URZ ;  /* 0x00000004040772a4 */ /* 0x002fcc000f8e02ff */
[----:B0-----:R-:W-:-:S13]  /*0060*/  ISETP.GE.U32.AND P0, PT, R2, UR7, PT ;  /* 0x0000000702007c0c */ /* 0x001fda000bf06070 */
[----:B--2---:R-:W-:Y:S05]  /*0070*/  @P0 BRA `(.L_x_1) ;  /* 0x0000000000340947 */ /* 0x004fea0003800000 */
[----:B------:R-:W0:Y:S01]  /*0080*/  S2R R3, SR_CgaCtaId ;  /* 0x0000000000037919 */ /* 0x000e220000008800 */
[----:B------:R-:W1:Y:S01]  /*0090*/  LDC R8, c[0x0][0x360] ;  /* 0x0000d800ff087b82 */ /* 0x000e620000000800 */
[----:B------:R-:W-:-:S07]  /*00a0*/  MOV R0, 0x400 ;  /* 0x0000040000007802 */ /* 0x000fce0000000f00 */
[----:B------:R-:W2:Y:S01]  /*00b0*/  LDC.64 R6, c[0x0][0x380] ;  /* 0x0000e000ff067b82 */ /* 0x000ea20000000a00 */
[----:B0-----:R-:W-:Y:S01]  /*00c0*/  LEA R0, R3, R0, 0x18 ;  /* 0x0000000003007211 */ /* 0x001fe200078ec0ff */
[----:B------:R-:W-:-:S07]  /*00d0*/  IMAD.MOV.U32 R3, RZ, RZ, R2 ;  /* 0x000000ffff037224 */ /* 0x000fce00078e0002 */
.L_x_2:
[----:B0-2---:R-:W-:-:S06]  /*00e0*/  IMAD.WIDE R4, R3, 0x8, R6 ;  /* 0x0000000803047825 */ /* 0x005fcc00078e0206 */
[----:B------:R-:W2:Y:S01]  /*00f0*/  LDG.E.64 R4, desc[UR8][R4.64] ;  /* 0x0000000804047981 */ /* 0x000ea2000c1e1b00 */
[----:B------:R-:W-:Y:S02]  /*0100*/  IMAD R9, R3, 0x8, R0 ;  /* 0x0000000803097824 */ /* 0x000fe400078e0200 */
[----:B-1----:R-:W-:-:S05]  /*0110*/  IMAD.IADD R3, R8, 0x1, R3 ;  /* 0x0000000108037824 */ /* 0x002fca00078e0203 */
[----:B------:R-:W-:Y:S01]  /*0120*/  ISETP.GE.AND P0, PT, R3, UR7, PT ;  /* 0x0000000703007c0c */ /* 0x000fe2000bf06270 */
[----:B--2---:R0:W-:-:S12]  /*0130*/  STS.64 [R9], R4 ;  /* 0x0000000409007388 */ /* 0x0041d80000000a00 */
[----:B------:R-:W-:Y:S05]  /*0140*/  @!P0 BRA `(.L_x_2) ;  /* 0xfffffffc00e48947 */ /* 0x000fea000383ffff */
.L_x_1:
[----:B------:R-:W-:Y:S05]  /*0150*/  BSYNC.RECONVERGENT B0 ;  /* 0x0000000000007941 */ /* 0x000fea0003800200 */
.L_x_0:
[----:B------:R-:W-:Y:S01]  /*0160*/  BAR.SYNC.DEFER_BLOCKING 0x0 ;  /* 0x0000000000007b1d */ /* 0x000fe20000010000 */
[----:B------:R-:W-:-:S09]  /*0170*/  UISETP.GE.AND UP0, UPT, UR4, 0x1, UPT ;  /* 0x000000010400788c */ /* 0x000fd2000bf06270 */
[----:B------:R-:W-:Y:S05]  /*0180*/  BRA.U !UP0, `(.L_x_3) ;  /* 0x00000015089c7547 */ /* 0x000fea000b800000 */
[----:B------:R-:W-:Y:S01]  /*0190*/  BSSY.RECONVERGENT B0, `(.L_x_3) ;  /* 0x0000166000007945 */ /* 0x000fe20003800200 */
[----:B------:R-:W-:Y:S01]  /*01a0*/  IMAD.MOV.U32 R3, RZ, RZ, RZ ;  /* 0x000000ffff037224 */ /* 0x000fe200078e00ff */
[----:B0-----:R-:W-:Y:S01]  /*01b0*/  PRMT R4, RZ, 0x7610, R4 ;  /* 0x00007610ff047816 */ /* 0x001fe20000000004 */
[----:B------:R-:W0:Y:S01]  /*01c0*/  LDCU UR10, c[0x0][0x360] ;  /* 0x00006c00ff0a77ac */ /* 0x000e220008000800 */
[----:B------:R-:W-:Y:S01]  /*01d0*/  PRMT R5, RZ, 0x7610, R5 ;  /* 0x00007610ff057816 */ /* 0x000fe20000000005 */
[----:B------:R-:W1:Y:S01]  /*01e0*/  LDCU UR12, c[0x0][0x388] ;  /* 0x00007100ff0c77ac */ /* 0x000e620008000800 */
[----:B------:R-:W-:-:S12]  /*01f0*/  USHF.L.U32 UR4, UR4, 0x3, URZ ;  /* 0x0000000304047899 */ /* 0x000fd800080006ff */
.L_x_42:
[----:B------:R-:W2:Y:S01]  /*0200*/  LDCU UR5, c[0x0][0x388] ;  /* 0x00007100ff0577ac */ /* 0x000ea20008000800 */
[----:B------:R-:W-:Y:S01]  /*0210*/  LOP3.LUT R6, R5, 0x7, RZ, 0xc0, !PT ;  /* 0x0000000705067812 */ /* 0x000fe200078ec0ff */
[----:B------:R-:W-:Y:S04]  /*0220*/  BSSY.RECONVERGENT B2, `(.L_x_4) ;  /* 0x0000096000027945 */ /* 0x000fe80003800200 */
[----:B0-----:R-:W-:Y:S02]  /*0230*/  VIADD R7, R6, 0xffffffff ;  /* 0xffffffff06077836 */ /* 0x001fe40000000000 */
[----:B--2---:R-:W-:-:S05]  /*0240*/  IMAD.U32 R11, RZ, RZ, UR5 ;  /* 0x00000005ff0b7e24 */ /* 0x004fca000f8e00ff */
[----:B------:R-:W-:-:S04]  /*0250*/  ISETP.GE.U32.AND P0, PT, R2, R11, PT ;  /* 0x0000000b0200720c */ /* 0x000fc80003f06070 */
[----:B------:R-:W-:-:S13]  /*0260*/  ISETP.EQ.OR P0, PT, R3, RZ, P0 ;  /* 0x000000ff0300720c */ /* 0x000fda0000702670 */
[----:B------:R-:W-:Y:S05]  /*0270*/  @P0 BRA `(.L_x_5) ;  /* 0x0000000800400947 */ /* 0x000fea0003800000 */
[----:B------:R-:W2:Y:S01]  /*0280*/  S2R R9, SR_CgaCtaId ;  /* 0x0000000000097919 */ /* 0x000ea20000008800 */
[----:B------:R-:W-:Y:S01]  /*0290*/  MOV R0, 0x400 ;  /* 0x0000040000007802 */ /* 0x000fe20000000f00 */
[----:B------:R-:W-:-:S03]  /*02a0*/  IMAD.MOV.U32 R8, RZ, RZ, R2 ;  /* 0x000000ffff087224 */ /* 0x000fc600078e0002 */
[----:B--2---:R-:W-:Y:S02]  /*02b0*/  LEA R20, R9, R0, 0x18 ;  /* 0x0000000009147211 */ /* 0x004fe400078ec0ff */
[----:B------:R-:W-:-:S03]  /*02c0*/  LOP3.LUT R0, R3, 0x7ffffff8, RZ, 0xc0, !PT ;  /* 0x7ffffff803007812 */ /* 0x000fc600078ec0ff */
[----:B------:R-:W-:Y:S02]  /*02d0*/  IMAD R20, R3, UR4, R20 ;  /* 0x0000000403147c24 */ /* 0x000fe4000f8e0214 */
[----:B------:R-:W-:-:S03]  /*02e0*/  IMAD.MOV R9, RZ, RZ, -R0 ;  /* 0x000000ffff097224 */ /* 0x000fc600078e0a00 */
[----:B------:R-:W-:-:S07]  /*02f0*/  IADD3 R20, PT, PT, R20, 0x20, RZ ;  /* 0x0000002014147810 */ /* 0x000fce0007ffe0ff */
.L_x_18:
[----:B------:R-:W-:Y:S01]  /*0300*/  ISETP.GE.AND P0, PT, R8, R3, PT ;  /* 0x000000030800720c */ /* 0x000fe20003f06270 */
[----:B------:R-:W-:-:S12]  /*0310*/  BSSY.RECONVERGENT B1, `(.L_x_6) ;  /* 0x0000081000017945 */ /* 0x000fd80003800200 */
[----:B------:R-:W-:Y:S05]  /*0320*/  @!P0 BRA `(.L_x_7) ;  /* 0x0000000400fc8947 */ /* 0x000fea0003800000 */
[----:B------:R-:W-:Y:S01]  /*0330*/  ISETP.GE.U32.AND P0, PT, R3, 0x8, PT ;  /* 0x000000080300780c */ /* 0x000fe20003f06070 */
[----:B------:R-:W-:Y:S01]  /*0340*/  BSSY.RECONVERGENT B3, `(.L_x_8) ;  /* 0x0000032000037945 */ /* 0x000fe20003800200 */
[----:B------:R-:W-:Y:S01]  /*0350*/  IMAD.MOV.U32 R21, RZ, RZ, RZ ;  /* 0x000000ffff157224 */ /* 0x000fe200078e00ff */
[----:B------:R-:W-:-:S10]  /*0360*/  CS2R R14, SRZ ;  /* 0x00000000000e7805 */ /* 0x000fd4000001ff00 */
[----:B------:R-:W-:Y:S05]  /*0370*/  @!P0 BRA `(.L_x_9) ;  /* 0x0000000000b88947 */ /* 0x000fea0003800000 */
[----:B------:R-:W2:Y:S01]  /*0380*/  S2UR UR6, SR_CgaCtaId ;  /* 0x00000000000679c3 */ /* 0x000ea20000008800 */
[----:B------:R-:W-:Y:S01]  /*0390*/  UMOV UR5, 0x400 ;  /* 0x0000040000057882 */ /* 0x000fe20000000000 */
[----:B------:R-:W-:Y:S01]  /*03a0*/  BSSY.RECONVERGENT B4, `(.L_x_10) ;  /* 0x000002a000047945 */ /* 0x000fe20003800200 */
[----:B------:R-:W-:Y:S01]  /*03b0*/  IMAD.MOV.U32 R23, RZ, RZ, R20 ;  /* 0x000000ffff177224 */ /* 0x000fe200078e0014 */
[----:B------:R-:W-:Y:S01]  /*03c0*/  CS2R R14, SRZ ;  /* 0x00000000000e7805 */ /* 0x000fe2000001ff00 */
[----:B------:R-:W-:-:S03]  /*03d0*/  IMAD.MOV.U32 R24, RZ, RZ, R9 ;  /* 0x000000ffff187224 */ /* 0x000fc600078e0009 */
[----:B------:R-:W3:Y:S01]  /*03e0*/  LDC R22, c[0x0][0x388] ;  /* 0x0000e200ff167b82 */ /* 0x000ee20000000800 */
[----:B--2---:R-:W-:-:S06]  /*03f0*/  ULEA UR5, UR6, UR5, 0x18 ;  /* 0x0000000506057291 */ /* 0x004fcc000f8ec0ff */
[----:B------:R-:W-:-:S07]  /*0400*/  LEA R21, R8, UR5, 0x3 ;  /* 0x0000000508157c11 */ /* 0x000fce000f8e18ff */
.L_x_11:
[----:B------:R-:W-:Y:S01]  /*0410*/  LDS.64 R12, [R23+-0x20] ;  /* 0xffffe000170c7984 */ /* 0x000fe20000000a00 */
[----:B------:R-:W-:Y:S02]  /*0420*/  VIADD R25, R21, UR4 ;  /* 0x0000000415197c36 */ /* 0x000fe40008000000 */
[----:B------:R-:W-:Y:S01]  /*0430*/  VIADD R24, R24, 0x8 ;  /* 0x0000000818187836 */ /* 0x000fe20000000000 */
[----:B------:R-:W2:Y:S01]  /*0440*/  LDS.64 R18, [R21] ;  /* 0x0000000015127984 */ /* 0x000ea20000000a00 */
[----:B------:R-:W-:-:S03]  /*0450*/  VIADD R28, R25, UR4 ;  /* 0x00000004191c7c36 */ /* 0x000fc60008000000 */
[----:B------:R-:W-:Y:S01]  /*0460*/  LDS.64 R10, [R23+-0x18] ;  /* 0xffffe800170a7984 */ /* 0x000fe20000000a00 */
[----:B------:R-:W-:Y:S01]  /*0470*/  VIADD R27, R28, UR4 ;  /* 0x000000041c1b7c36 */ /* 0x000fe20008000000 */
[----:B------:R-:W-:Y:S02]  /*0480*/  ISETP.NE.AND P0, PT, R24, RZ, PT ;  /* 0x000000ff1800720c */ /* 0x000fe40003f05270 */
[----:B------:R3:W4:Y:S01]  /*0490*/  LDS.64 R16, [R21+UR4] ;  /* 0x0000000415107984 */ /* 0x0007220008000a00 */
[----:B------:R-:W-:Y:S02]  /*04a0*/  VIADD R26, R27, UR4 ;  /* 0x000000041b1a7c36 */ /* 0x000fe40008000000 */
[----:B---3--:R-:W-:Y:S01]  /*04b0*/  IMAD R21, R22, 0x40, R21 ;  /* 0x0000004016157824 */ /* 0x008fe200078e0215 */
[----:B--2---:R-:W-:Y:S01]  /*04c0*/  DFMA R18, R12, R18, R14 ;  /* 0x000000120c12722b */ /* 0x004fe2000000000e */
[----:B------:R-:W-:Y:S04]  /*04d0*/  LDS.64 R14, [R23+-0x10] ;  /* 0xfffff000170e7984 */ /* 0x000fe80000000a00 */
[----:B------:R2:W3:Y:S03]  /*04e0*/  LDS.64 R12, [R25+UR4] ;  /* 0x00000004190c7984 */ /* 0x0004e60008000a00 */
[----:B----4-:R-:W-:Y:S01]  /*04f0*/  DFMA R16, R10, R16, R18 ;  /* 0x000000100a10722b */ /* 0x010fe20000000012 */
[----:B------:R-:W-:Y:S04]  /*0500*/  LDS.64 R10, [R23+-0x8] ;  /* 0xfffff800170a7984 */ /* 0x000fe80000000a00 */
[----:B------:R4:W5:Y:S01]  /*0510*/  LDS.64 R18, [R28+UR4] ;  /* 0x000000041c127984 */ /* 0x0009620008000a00 */
[----:B--2---:R-:W-:-:S05]  /*0520*/  IADD3 R25, PT, PT, R26, UR4, RZ ;  /* 0x000000041a197c10 */ /* 0x004fca000fffe0ff */
[----:B----4-:R-:W-:Y:S01]  /*0530*/  VIADD R28, R25, UR4 ;  /* 0x00000004191c7c36 */ /* 0x010fe20008000000 */
[----:B---3--:R-:W-:Y:S01]  /*0540*/  DFMA R12, R14, R12, R16 ;  /* 0x0000000c0e0c722b */ /* 0x008fe20000000010 */
[----:B------:R-:W-:Y:S04]  /*0550*/  LDS.64 R14, [R23] ;  /* 0x00000000170e7984 */ /* 0x000fe80000000a00 */
[----:B------:R-:W2:Y:S03]  /*0560*/  LDS.64 R16, [R27+UR4] ;  /* 0x000000041b107984 */ /* 0x000ea60008000a00 */
[----:B-----5:R-:W-:Y:S01]  /*0570*/  DFMA R18, R10, R18, R12 ;  /* 0x000000120a12722b */ /* 0x020fe2000000000c */
[----:B------:R-:W-:Y:S04]  /*0580*/  LDS.64 R10, [R23+0x8] ;  /* 0x00000800170a7984 */ /* 0x000fe80000000a00 */
[----:B------:R-:W3:Y:S03]  /*0590*/  LDS.64 R12, [R26+UR4] ;  /* 0x000000041a0c7984 */ /* 0x000ee60008000a00 */
[----:B--2---:R-:W-:Y:S01]  /*05a0*/  DFMA R14, R14, R16, R18 ;  /* 0x000000100e0e722b */ /* 0x004fe20000000012 */
[----:B------:R-:W-:Y:S04]  /*05b0*/  LDS.64 R16, [R23+0x10] ;  /* 0x0000100017107984 */ /* 0x000fe80000000a00 */
[----:B------:R-:W2:Y:S03]  /*05c0*/  LDS.64 R18, [R25+UR4] ;  /* 0x0000000419127984 */ /* 0x000ea60008000a00 */
[----:B---3--:R-:W-:Y:S01]  /*05d0*/  DFMA R12, R10, R12, R14 ;  /* 0x0000000c0a0c722b */ /* 0x008fe2000000000e */
[----:B------:R3:W-:Y:S04]  /*05e0*/  LDS.64 R10, [R23+0x18] ;  /* 0x00001800170a7984 */ /* 0x0007e80000000a00 */
[----:B------:R-:W4:Y:S01]  /*05f0*/  LDS.64 R14, [R28+UR4] ;  /* 0x000000041c0e7984 */ /* 0x000f220008000a00 */
[----:B---3--:R-:W-:-:S02]  /*0600*/  VIADD R23, R23, 0x40 ;  /* 0x0000004017177836 */ /* 0x008fc40000000000 */
[----:B--2---:R-:W-:-:S08]  /*0610*/  DFMA R12, R16, R18, R12 ;  /* 0x00000012100c722b */ /* 0x004fd0000000000c */
[----:B----4-:R-:W-:Y:S01]  /*0620*/  DFMA R14, R10, R14, R12 ;  /* 0x0000000e0a0e722b */ /* 0x010fe2000000000c */
[----:B------:R-:W-:Y:S10]  /*0630*/  @P0 BRA `(.L_x_11) ;  /* 0xfffffffc00740947 */ /* 0x000ff4000383ffff */
[----:B01----:R-:W-:Y:S05]  /*0640*/  BSYNC.RECONVERGENT B4 ;  /* 0x0000000000047941 */ /* 0x003fea0003800200 */
.L_x_10:
[----:B------:R-:W-:-:S07]  /*0650*/  IMAD.MOV.U32 R21, RZ, RZ, R0 ;  /* 0x000000ffff157224 */ /* 0x000fce00078e0000 */
.L_x_9:
[----:B01----:R-:W-:Y:S05]  /*0660*/  BSYNC.RECONVERGENT B3 ;  /* 0x0000000000037941 */ /* 0x003fea0003800200 */
.L_x_8:
[----:B------:R-:W-:Y:S01]  /*0670*/  LOP3.LUT P0, RZ, R3, 0x7, RZ, 0xc0, !PT ;  /* 0x0000000703ff7812 */ /* 0x000fe2000780c0ff */
[----:B------:R-:W-:-:S12]  /*0680*/  BSSY.RECONVERGENT B3, `(.L_x_12) ;  /* 0x0000040000037945 */ /* 0x000fd80003800200 */
[----:B------:R-:W-:Y:S05]  /*0690*/  @!P0 BRA `(.L_x_13) ;  /* 0x0000000000f88947 */ /* 0x000fea0003800000 */
[----:B------:R-:W-:Y:S01]  /*06a0*/  ISETP.GE.U32.AND P0, PT, R7, 0x3, PT ;  /* 0x000000030700780c */ /* 0x000fe20003f06070 */
[----:B------:R-:W-:Y:S01]  /*06b0*/  BSSY.RECONVERGENT B4, `(.L_x_14) ;  /* 0x000001a000047945 */ /* 0x000fe20003800200 */
[----:B------:R-:W-:-:S11]  /*06c0*/  LOP3.LUT P1, RZ, R6, 0x3, RZ, 0xc0, !PT ;  /* 0x0000000306ff7812 */ /* 0x000fd6000782c0ff */
[----:B------:R-:W-:Y:S05]  /*06d0*/  @!P0 BRA `(.L_x_15) ;  /* 0x00000000005c8947 */ /* 0x000fea0003800000 */
[----:B------:R-:W0:Y:S01]  /*06e0*/  S2UR UR6, SR_CgaCtaId ;  /* 0x00000000000679c3 */ /* 0x000e220000008800 */
[----:B------:R-:W1:Y:S01]  /*06f0*/  LDCU UR11, c[0x0][0x388] ;  /* 0x00007100ff0b77ac */ /* 0x000e620008000800 */
[----:B------:R-:W-:Y:S01]  /*0700*/  UMOV UR5, 0x400 ;  /* 0x0000040000057882 */ /* 0x000fe20000000000 */
[----:B-1----:R-:W-:Y:S02]  /*0710*/  IMAD R26, R3, UR11, R21 ;  /* 0x0000000b031a7c24 */ /* 0x002fe4000f8e0215 */
[C---:B------:R-:W-:Y:S01]  /*0720*/  IMAD R10, R21.reuse, UR11, R8 ;  /* 0x0000000b150a7c24 */ /* 0x040fe2000f8e0208 */
[----:B------:R-:W-:Y:S01]  /*0730*/  IADD3 R21, PT, PT, R21, 0x4, RZ ;  /* 0x0000000415157810 */ /* 0x000fe20007ffe0ff */
[----:B0-----:R-:W-:-:S06]  /*0740*/  ULEA UR5, UR6, UR5, 0x18 ;  /* 0x0000000506057291 */ /* 0x001fcc000f8ec0ff */
[----:B------:R-:W-:Y:S02]  /*0750*/  LEA R26, R26, UR5, 0x3 ;  /* 0x000000051a1a7c11 */ /* 0x000fe4000f8e18ff */
[----:B------:R-:W-:-:S03]  /*0760*/  LEA R27, R10, UR5, 0x3 ;  /* 0x000000050a1b7c11 */ /* 0x000fc6000f8e18ff */
[----:B------:R-:W-:Y:S02]  /*0770*/  LDS.64 R16, [R26] ;  /* 0x000000001a107984 */ /* 0x000fe40000000a00 */
[----:B------:R-:W-:Y:S02]  /*0780*/  VIADD R28, R27, UR4 ;  /* 0x000000041b1c7c36 */ /* 0x000fe40008000000 */
[----:B------:R-:W0:Y:S04]  /*0790*/  LDS.64 R24, [R27] ;  /* 0x000000001b187984 */ /* 0x000e280000000a00 */
[----:B------:R-:W-:Y:S04]  /*07a0*/  LDS.64 R10, [R26+0x8] ;  /* 0x000008001a0a7984 */ /* 0x000fe80000000a00 */
[----:B------:R-:W1:Y:S04]  /*07b0*/  LDS.64 R12, [R27+UR4] ;  /* 0x000000041b0c7984 */ /* 0x000e680008000a00 */
[----:B------:R-:W-:Y:S04]  /*07c0*/  LDS.64 R22, [R26+0x10] ;  /* 0x000010001a167984 */ /* 0x000fe80000000a00 */
[----:B------:R-:W2:Y:S01]  /*07d0*/  LDS.64 R18, [R28+UR4] ;  /* 0x000000041c127984 */ /* 0x000ea20008000a00 */
[----:B0-----:R-:W-:Y:S01]  /*07e0*/  DFMA R24, R16, R24, R14 ;  /* 0x000000181018722b */ /* 0x001fe2000000000e */
[----:B------:R-:W-:-:S02]  /*07f0*/  VIADD R16, R28, UR4 ;  /* 0x000000041c107c36 */ /* 0x000fc40008000000 */
[----:B------:R-:W-:Y:S04]  /*0800*/  LDS.64 R14, [R26+0x18] ;  /* 0x000018001a0e7984 */ /* 0x000fe80000000a00 */
[----:B------:R-:W0:Y:S01]  /*0810*/  LDS.64 R16, [R16+UR4] ;  /* 0x0000000410107984 */ /* 0x000e220008000a00 */
[----:B-1----:R-:W-:-:S08]  /*0820*/  DFMA R10, R10, R12, R24 ;  /* 0x0000000c0a0a722b */ /* 0x002fd00000000018 */
[----:B--2---:R-:W-:-:S08]  /*0830*/  DFMA R10, R22, R18, R10 ;  /* 0x00000012160a722b */ /* 0x004fd0000000000a */
[----:B0-----:R-:W-:-:S11]  /*0840*/  DFMA R14, R14, R16, R10 ;  /* 0x000000100e0e722b */ /* 0x001fd6000000000a */
.L_x_15:
[----:B------:R-:W-:Y:S05]  /*0850*/  BSYNC.RECONVERGENT B4 ;  /* 0x0000000000047941 */ /* 0x000fea0003800200 */
.L_x_14:
[----:B------:R-:W-:Y:S05]  /*0860*/  @!P1 BRA `(.L_x_13) ;  /* 0x0000000000849947 */ /* 0x000fea0003800000 */
[C---:B------:R-:W-:Y:S01]  /*0870*/  LOP3.LUT R10, R4.reuse, 0x3, RZ, 0xc0, !PT ;  /* 0x00000003040a7812 */ /* 0x040fe200078ec0ff */
[----:B------:R-:W-:Y:S01]  /*0880*/  BSSY.RECONVERGENT B4, `(.L_x_16) ;  /* 0x0000013000047945 */ /* 0x000fe20003800200 */
[----:B------:R-:W-:Y:S02]  /*0890*/  LOP3.LUT P1, RZ, R4, 0x1, RZ, 0xc0, !PT ;  /* 0x0000000104ff7812 */ /* 0x000fe4000782c0ff */
[----:B------:R-:W-:-:S13]  /*08a0*/  ISETP.NE.AND P0, PT, R10, 0x1, PT ;  /* 0x000000010a00780c */ /* 0x000fda0003f05270 */
[----:B------:R-:W-:Y:S05]  /*08b0*/  @!P0 BRA `(.L_x_17) ;  /* 0x00000000003c8947 */ /* 0x000fea0003800000 */
[----:B------:R-:W0:Y:S01]  /*08c0*/  S2UR UR6, SR_CgaCtaId ;  /* 0x00000000000679c3 */ /* 0x000e220000008800 */
[----:B------:R-:W1:Y:S01]  /*08d0*/  LDCU UR11, c[0x0][0x388] ;  /* 0x00007100ff0b77ac */ /* 0x000e620008000800 */
[----:B------:R-:W-:Y:S01]  /*08e0*/  UMOV UR5, 0x400 ;  /* 0x0000040000057882 */ /* 0x000fe20000000000 */
[----:B-1----:R-:W-:Y:S02]  /*08f0*/  IMAD R10, R3, UR11, R21 ;  /* 0x0000000b030a7c24 */ /* 0x002fe4000f8e0215 */
[C---:B------:R-:W-:Y:S02]  /*0900*/  IMAD R11, R21.reuse, UR11, R8 ;  /* 0x0000000b150b7c24 */ /* 0x040fe4000f8e0208 */
[----:B------:R-:W-:Y:S01]  /*0910*/  VIADD R21, R21, 0x2 ;  /* 0x0000000215157836 */ /* 0x000fe20000000000 */
[----:B0-----:R-:W-:-:S06]  /*0920*/  ULEA UR5, UR6, UR5, 0x18 ;  /* 0x0000000506057291 */ /* 0x001fcc000f8ec0ff */
[----:B------:R-:W-:Y:S02]  /*0930*/  LEA R22, R10, UR5, 0x3 ;  /* 0x000000050a167c11 */ /* 0x000fe4000f8e18ff */
[----:B------:R-:W-:-:S03]  /*0940*/  LEA R23, R11, UR5, 0x3 ;  /* 0x000000050b177c11 */ /* 0x000fc6000f8e18ff */
[----:B------:R-:W-:Y:S04]  /*0950*/  LDS.64 R18, [R22] ;  /* 0x0000000016127984 */ /* 0x000fe80000000a00 */
[----:B------:R-:W0:Y:S04]  /*0960*/  LDS.64 R16, [R23] ;  /* 0x0000000017107984 */ /* 0x000e280000000a00 */
[----:B------:R-:W-:Y:S04]  /*0970*/  LDS.64 R10, [R22+0x8] ;  /* 0x00000800160a7984 */ /* 0x000fe80000000a00 */
[----:B------:R-:W1:Y:S01]  /*0980*/  LDS.64 R12, [R23+UR4] ;  /* 0x00000004170c7984 */ /* 0x000e620008000a00 */
[----:B0-----:R-:W-:-:S08]  /*0990*/  DFMA R14, R18, R16, R14 ;  /* 0x00000010120e722b */ /* 0x001fd0000000000e */
[----:B-1----:R-:W-:-:S11]  /*09a0*/  DFMA R14, R10, R12, R14 ;  /* 0x0000000c0a0e722b */ /* 0x002fd6000000000e */
.L_x_17:
[----:B------:R-:W-:Y:S05]  /*09b0*/  BSYNC.RECONVERGENT B4 ;  /* 0x0000000000047941 */ /* 0x000fea0003800200 */
.L_x_16:
[----:B------:R-:W-:Y:S05]  /*09c0*/  @!P1 BRA `(.L_x_13) ;  /* 0x00000000002c9947 */ /* 0x000fea0003800000 */
[----:B------:R-:W0:Y:S01]  /*09d0*/  S2UR UR6, SR_CgaCtaId ;  /* 0x00000000000679c3 */ /* 0x000e220000008800 */
[----:B------:R-:W1:Y:S01]  /*09e0*/  LDCU UR11, c[0x0][0x388] ;  /* 0x00007100ff0b77ac */ /* 0x000e620008000800 */
[----:B------:R-:W-:Y:S01]  /*09f0*/  UMOV UR5, 0x400 ;  /* 0x0000040000057882 */ /* 0x000fe20000000000 */
[----:B-1----:R-:W-:Y:S02]  /*0a00*/  IMAD R10, R3, UR11, R21 ;  /* 0x0000000b030a7c24 */ /* 0x002fe4000f8e0215 */
[----:B------:R-:W-:Y:S01]  /*0a10*/  IMAD R11, R21, UR11, R8 ;  /* 0x0000000b150b7c24 */ /* 0x000fe2000f8e0208 */
[----:B0-----:R-:W-:-:S06]  /*0a20*/  ULEA UR5, UR6, UR5, 0x18 ;  /* 0x0000000506057291 */ /* 0x001fcc000f8ec0ff */
[----:B------:R-:W-:Y:S02]  /*0a30*/  LEA R10, R10, UR5, 0x3 ;  /* 0x000000050a0a7c11 */ /* 0x000fe4000f8e18ff */
[----:B------:R-:W-:-:S04]  /*0a40*/  LEA R12, R11, UR5, 0x3 ;  /* 0x000000050b0c7c11 */ /* 0x000fc8000f8e18ff */
[----:B------:R-:W-:Y:S04]  /*0a50*/  LDS.64 R10, [R10] ;  /* 0x000000000a0a7984 */ /* 0x000fe80000000a00 */
[----:B------:R-:W0:Y:S02]  /*0a60*/  LDS.64 R12, [R12] ;  /* 0x000000000c0c7984 */ /* 0x000e240000000a00 */
[----:B0-----:R-:W-:-:S11]  /*0a70*/  DFMA R14, R10, R12, R14 ;  /* 0x0000000c0a0e722b */ /* 0x001fd6000000000e */
.L_x_13:
[----:B------:R-:W-:Y:S05]  /*0a80*/  BSYNC.RECONVERGENT B3 ;  /* 0x0000000000037941 */ /* 0x000fea0003800200 */
.L_x_12:
[----:B------:R-:W0:Y:S01]  /*0a90*/  S2UR UR6, SR_CgaCtaId ;  /* 0x00000000000679c3 */ /* 0x000e220000008800 */
[----:B------:R-:W1:Y:S01]  /*0aa0*/  LDCU UR11, c[0x0][0x388] ;  /* 0x00007100ff0b77ac */ /* 0x000e620008000800 */
[----:B------:R-:W-:Y:S01]  /*0ab0*/  UMOV UR5, 0x400 ;  /* 0x0000040000057882 */ /* 0x000fe20000000000 */
[----:B-1----:R-:W-:Y:S01]  /*0ac0*/  IMAD R10, R3, UR11, R8 ;  /* 0x0000000b030a7c24 */ /* 0x002fe2000f8e0208 */
[----:B0-----:R-:W-:-:S06]  /*0ad0*/  ULEA UR5, UR6, UR5, 0x18 ;  /* 0x0000000506057291 */ /* 0x001fcc000f8ec0ff */
[----:B------:R-:W-:-:S05]  /*0ae0*/  LEA R13, R10, UR5, 0x3 ;  /* 0x000000050a0d7c11 */ /* 0x000fca000f8e18ff */
[----:B------:R-:W0:Y:S02]  /*0af0*/  LDS.64 R10, [R13] ;  /* 0x000000000d0a7984 */ /* 0x000e240000000a00 */
[----:B0-----:R-:W-:-:S07]  /*0b00*/  DADD R10, R10, -R14 ;  /* 0x000000000a0a7229 */ /* 0x001fce000000080e */
[----:B------:R2:W-:Y:S04]  /*0b10*/  STS.64 [R13], R10 ;  /* 0x0000000a0d007388 */ /* 0x0005e80000000a00 */
.L_x_7:
[----:B01----:R-:W-:Y:S05]  /*0b20*/  BSYNC.RECONVERGENT B1 ;  /* 0x0000000000017941 */ /* 0x003fea0003800200 */
.L_x_6:
[----:B------:R-:W2:Y:S01]  /*0b30*/  LDCU UR5, c[0x0][0x388] ;  /* 0x00007100ff0577ac */ /* 0x000ea20008000800 */
[----:B------:R-:W-:Y:S02]  /*0b40*/  VIADD R8, R8, UR10 ;  /* 0x0000000a08087c36 */ /* 0x000fe40008000000 */
[----:B--2---:R-:W-:-:S05]  /*0b50*/  IMAD.U32 R11, RZ, RZ, UR5 ;  /* 0x00000005ff0b7e24 */ /* 0x004fca000f8e00ff */
[----:B------:R-:W-:-:S13]  /*0b60*/  ISETP.GE.AND P0, PT, R8, R11, PT ;  /* 0x0000000b0800720c */ /* 0x000fda0003f06270 */
[----:B------:R-:W-:Y:S05]  /*0b70*/  @!P0 BRA `(.L_x_18) ;  /* 0xfffffff400e08947 */ /* 0x000fea000383ffff */
.L_x_5:
[----:B01----:R-:W-:Y:S05]  /*0b80*/  BSYNC.RECONVERGENT B2 ;  /* 0x0000000000027941 */ /* 0x003fea0003800200 */
.L_x_4:
[----:B------:R-:W-:Y:S01]  /*0b90*/  BAR.SYNC.DEFER_BLOCKING 0x0 ;  /* 0x0000000000007b1d */ /* 0x000fe20000010000 */
[----:B------:R-:W-:-:S05]  /*0ba0*/  ISETP.GE.U32.AND P0, PT, R2, R11, PT ;  /* 0x0000000b0200720c */ /* 0x000fca0003f06070 */
[----:B------:R-:W-:Y:S08]  /*0bb0*/  BSSY.RECONVERGENT B1, `(.L_x_19) ;  /* 0x00000bd000017945 */ /* 0x000ff00003800200 */
[----:B------:R-:W-:Y:S05]  /*0bc0*/  @P0 BRA `(.L_x_20) ;  /* 0x0000000800ec0947 */ /* 0x000fea0003800000 */
[----:B------:R-:W0:Y:S01]  /*0bd0*/  S2R R9, SR_CgaCtaId ;  /* 0x0000000000097919 */ /* 0x000e220000008800 */
[C---:B------:R-:W-:Y:S01]  /*0be0*/  ISETP.NE.AND P0, PT, R3.reuse, RZ, PT ;  /* 0x000000ff0300720c */ /* 0x040fe20003f05270 */
[----:B------:R-:W-:Y:S01]  /*0bf0*/  IMAD R23, R3, R11, R3 ;  /* 0x0000000b03177224 */ /* 0x000fe200078e0203 */
[----:B------:R-:W-:-:S04]  /*0c00*/  MOV R22, 0x400 ;  /* 0x0000040000167802 */ /* 0x000fc80000000f00 */
[----:B0-----:R-:W-:-:S05]  /*0c10*/  LEA R22, R9, R22, 0x18 ;  /* 0x0000001609167211 */ /* 0x001fca00078ec0ff */
[----:B------:R-:W-:Y:S02]  /*0c20*/  IMAD R23, R23, 0x8, R22 ;  /* 0x0000000817177824 */ /* 0x000fe400078e0216 */
[----:B------:R-:W-:Y:S05]  /*0c30*/  @P0 BRA `(.L_x_21) ;  /* 0x0000000000900947 */ /* 0x000fea0003800000 */
[----:B------:R-:W-:-:S07]  /*0c40*/  IMAD.MOV.U32 R6, RZ, RZ, R2 ;  /* 0x000000ffff067224 */ /* 0x000fce00078e0002 */
.L_x_26:
[----:B------:R-:W-:Y:S01]  /*0c50*/  ISETP.GE.AND P0, PT, R6, 0x1, PT ;  /* 0x000000010600780c */ /* 0x000fe20003f06270 */
[----:B------:R-:W-:-:S12]  /*0c60*/  BSSY.RECONVERGENT B2, `(.L_x_22) ;  /* 0x000001c000027945 */ /* 0x000fd80003800200 */
[----:B0-----:R-:W-:Y:S05]  /*0c70*/  @!P0 BRA `(.L_x_23) ;  /* 0x0000000000688947 */ /* 0x001fea0003800000 */
[----:B------:R-:W0:Y:S01]  /*0c80*/  LDS.64 R10, [R23] ;  /* 0x00000000170a7984 */ /* 0x000e220000000a00 */
[----:B------:R-:W-:Y:S01]  /*0c90*/  IMAD R7, R6, UR12, RZ ;  /* 0x0000000c06077c24 */ /* 0x000fe2000f8e02ff */
[----:B------:R-:W-:Y:S01]  /*0ca0*/  BSSY.RECONVERGENT B3, `(.L_x_24) ;  /* 0x0000016000037945 */ /* 0x000fe20003800200 */
[----:B------:R-:W-:Y:S02]  /*0cb0*/  IMAD.MOV.U32 R8, RZ, RZ, 0x1 ;  /* 0x00000001ff087424 */ /* 0x000fe400078e00ff */
[----:B------:R-:W-:-:S05]  /*0cc0*/  IMAD R7, R7, 0x8, R22 ;  /* 0x0000000807077824 */ /* 0x000fca00078e0216 */
[----:B------:R-:W1:Y:S01]  /*0cd0*/  LDS.64 R12, [R7] ;  /* 0x00000000070c7984 */ /* 0x000e620000000a00 */
[----:B0-----:R-:W0:Y:S01]  /*0ce0*/  MUFU.RCP64H R9, R11 ;  /* 0x0000000b00097308 */ /* 0x001e220000001800 */
[----:B-1----:R-:W-:Y:S01]  /*0cf0*/  FSETP.GEU.AND P1, PT, |R13|, 6.5827683646048100446e-37, PT ;  /* 0x036000000d00780b */ /* 0x002fe20003f2e200 */
[----:B0-----:R-:W-:-:S08]  /*0d00*/  DFMA R14, -R10, R8, 1 ;  /* 0x3ff000000a0e742b */ /* 0x001fd00000000108 */
[----:B------:R-:W-:-:S08]  /*0d10*/  DFMA R14, R14, R14, R14 ;  /* 0x0000000e0e0e722b */ /* 0x000fd0000000000e */
[----:B------:R-:W-:-:S08]  /*0d20*/  DFMA R14, R8, R14, R8 ;  /* 0x0000000e080e722b */ /* 0x000fd00000000008 */
[----:B------:R-:W-:-:S08]  /*0d30*/  DFMA R8, -R10, R14, 1 ;  /* 0x3ff000000a08742b */ /* 0x000fd0000000010e */
[----:B------:R-:W-:-:S08]  /*0d40*/  DFMA R8, R14, R8, R14 ;  /* 0x000000080e08722b */ /* 0x000fd0000000000e */
[----:B------:R-:W-:-:S08]  /*0d50*/  DMUL R14, R12, R8 ;  /* 0x000000080c0e7228 */ /* 0x000fd00000000000 */
[----:B------:R-:W-:-:S08]  /*0d60*/  DFMA R16, -R10, R14, R12 ;  /* 0x0000000e0a10722b */ /* 0x000fd0000000010c */
[----:B------:R-:W-:-:S10]  /*0d70*/  DFMA R8, R8, R16, R14 ;  /* 0x000000100808722b */ /* 0x000fd4000000000e */
[----:B------:R-:W-:-:S05]  /*0d80*/  FFMA R0, RZ, R11, R9 ;  /* 0x0000000bff007223 */ /* 0x000fca0000000009 */
[----:B------:R-:W-:-:S13]  /*0d90*/  FSETP.GT.AND P0, PT, |R0|, 1.469367938527859385e-39, PT ;  /* 0x001000000000780b */ /* 0x000fda0003f04200 */
[----:B------:R-:W-:Y:S05]  /*0da0*/  @P0 BRA P1, `(.L_x_25) ;  /* 0x0000000000140947 */ /* 0x000fea0000800000 */
[----:B------:R-:W-:Y:S02]  /*0db0*/  MOV R15, R11 ;  /* 0x0000000b000f7202 */ /* 0x000fe40000000f00 */
[----:B------:R-:W-:-:S07]  /*0dc0*/  MOV R0, 0xde0 ;  /* 0x00000de000007802 */ /* 0x000fce0000000f00 */
[----:B------:R-:W-:Y:S05]  /*0dd0*/  CALL.REL.NOINC `($__internal_0_$__cuda_sm20_div_rn_f64_full) ;  /* 0x0000000800d07944 */ /* 0x000fea0003c00000 */
[----:B------:R-:W-:Y:S02]  /*0de0*/  IMAD.MOV.U32 R8, RZ, RZ, R10 ;  /* 0x000000ffff087224 */ /* 0x000fe400078e000a */
[----:B------:R-:W-:-:S07]  /*0df0*/  IMAD.MOV.U32 R9, RZ, RZ, R11 ;  /* 0x000000ffff097224 */ /* 0x000fce00078e000b */
.L_x_25:
[----:B------:R-:W-:Y:S05]  /*0e00*/  BSYNC.RECONVERGENT B3 ;  /* 0x0000000000037941 */ /* 0x000fea0003800200 */
.L_x_24:
[----:B------:R0:W-:Y:S02]  /*0e10*/  STS.64 [R7], R8 ;  /* 0x0000000807007388 */ /* 0x0001e40000000a00 */
.L_x_23:
[----:B------:R-:W-:Y:S05]  /*0e20*/  BSYNC.RECONVERGENT B2 ;  /* 0x0000000000027941 */ /* 0x000fea0003800200 */
.L_x_22:
[----:B------:R-:W-:Y:S02]  /*0e30*/  VIADD R6, R6, UR10 ;  /* 0x0000000a06067c36 */ /* 0x000fe40008000000 */
[----:B------:R-:W-:-:S05]  /*0e40*/  IMAD.U32 R11, RZ, RZ, UR12 ;  /* 0x0000000cff0b7e24 */ /* 0x000fca000f8e00ff */
[----:B------:R-:W-:-:S13]  /*0e50*/  ISETP.GE.AND P0, PT, R6, R11, PT ;  /* 0x0000000b0600720c */ /* 0x000fda0003f06270 */
[----:B------:R-:W-:Y:S05]  /*0e60*/  @!P0 BRA `(.L_x_26) ;  /* 0xfffffffc00788947 */ /* 0x000fea000383ffff */
[----:B------:R-:W-:Y:S05]  /*0e70*/  BRA `(.L_x_20) ;  /* 0x0000000800407947 */ /* 0x000fea0003800000 */
.L_x_21:
[----:B------:R-:W-:Y:S01]  /*0e80*/  LOP3.LUT R24, R3, 0x7ffffff8, RZ, 0xc0, !PT ;  /* 0x7ffffff803187812 */ /* 0x000fe200078ec0ff */
[----:B------:R-:W-:-:S07]  /*0e90*/  IMAD.MOV.U32 R26, RZ, RZ, R2 ;  /* 0x000000ffff1a7224 */ /* 0x000fce00078e0002 */
.L_x_41:
[----:B------:R-:W-:Y:S01]  /*0ea0*/  ISETP.GT.AND P0, PT, R26, R3, PT ;  /* 0x000000031a00720c */ /* 0x000fe20003f04270 */
[----:B------:R-:W-:-:S12]  /*0eb0*/  BSSY.RECONVERGENT B2, `(.L_x_27) ;  /* 0x0000087000027945 */ /* 0x000fd80003800200 */
[----:B------:R-:W-:Y:S05]  /*0ec0*/  @!P0 BRA `(.L_x_28) ;  /* 0x0000000800148947 */ /* 0x000fea0003800000 */
[----:B------:R-:W-:Y:S01]  /*0ed0*/  ISETP.GE.U32.AND P0, PT, R3, 0x8, PT ;  /* 0x000000080300780c */ /* 0x000fe20003f06070 */
[----:B------:R-:W-:Y:S01]  /*0ee0*/  BSSY.RECONVERGENT B3, `(.L_x_29) ;  /* 0x000002f000037945 */ /* 0x000fe20003800200 */
[----:B------:R-:W-:Y:S01]  /*0ef0*/  IMAD.MOV.U32 R0, RZ, RZ, RZ ;  /* 0x000000ffff007224 */ /* 0x000fe200078e00ff */
[----:B------:R-:W-:-:S10]  /*0f00*/  CS2R R12, SRZ ;  /* 0x00000000000c7805 */ /* 0x000fd4000001ff00 */
[----:B------:R-:W-:Y:S05]  /*0f10*/  @!P0 BRA `(.L_x_30) ;  /* 0x0000000000ac8947 */ /* 0x000fea0003800000 */
[----:B------:R-:W-:Y:S01]  /*0f20*/  BSSY.RECONVERGENT B4, `(.L_x_31) ;  /* 0x0000029000047945 */ /* 0x000fe20003800200 */
[----:B------:R-:W-:Y:S01]  /*0f30*/  IMAD.MOV.U32 R25, RZ, RZ, RZ ;  /* 0x000000ffff197224 */ /* 0x000fe200078e00ff */
[----:B------:R-:W-:-:S07]  /*0f40*/  CS2R R12, SRZ ;  /* 0x00000000000c7805 */ /* 0x000fce000001ff00 */
.L_x_32:
[----:B------:R-:W0:Y:S02]  /*0f50*/  LDCU UR5, c[0x0][0x388] ;  /* 0x00007100ff0577ac */ /* 0x000e240008000800 */
[----:B0-----:R-:W-:Y:S02]  /*0f60*/  IMAD R9, R26, UR5, R25 ;  /* 0x000000051a097c24 */ /* 0x001fe4000f8e0219 */
[C---:B------:R-:W-:Y:S01]  /*0f70*/  IMAD R11, R25.reuse, UR5, R3 ;  /* 0x00000005190b7c24 */ /* 0x040fe2000f8e0203 */
[----:B------:R-:W-:Y:S02]  /*0f80*/  IADD3 R25, PT, PT, R25, 0x8, RZ ;  /* 0x0000000819197810 */ /* 0x000fe40007ffe0ff */
[----:B------:R-:W-:Y:S01]  /*0f90*/  LEA R0, R9, R22, 0x3 ;  /* 0x0000001609007211 */ /* 0x000fe200078e18ff */
[----:B------:R-:W-:Y:S01]  /*0fa0*/  IMAD R18, R11, 0x8, R22 ;  /* 0x000000080b127824 */ /* 0x000fe200078e0216 */
[----:B------:R-:W-:-:S03]  /*0fb0*/  ISETP.NE.AND P0, PT, R25, R24, PT ;  /* 0x000000181900720c */ /* 0x000fc60003f05270 */
[----:B------:R-:W-:Y:S01]  /*0fc0*/  LDS.64 R14, [R0] ;  /* 0x00000000000e7984 */ /* 0x000fe20000000a00 */
[----:B------:R-:W-:-:S03]  /*0fd0*/  VIADD R19, R18, UR4 ;  /* 0x0000000412137c36 */ /* 0x000fc60008000000 */
[----:B------:R-:W0:Y:S01]  /*0fe0*/  LDS.64 R8, [R18] ;  /* 0x0000000012087984 */ /* 0x000e220000000a00 */
[----:B------:R-:W-:-:S03]  /*0ff0*/  VIADD R27, R19, UR4 ;  /* 0x00000004131b7c36 */ /* 0x000fc60008000000 */
[----:B------:R-:W-:Y:S01]  /*1000*/  LDS.64 R10, [R0+0x8] ;  /* 0x00000800000a7984 */ /* 0x000fe20000000a00 */
[----:B------:R-:W-:-:S03]  /*1010*/  VIADD R28, R27, UR4 ;  /* 0x000000041b1c7c36 */ /* 0x000fc60008000000 */
[----:B------:R-:W1:Y:S01]  /*1020*/  LDS.64 R16, [R18+UR4] ;  /* 0x0000000412107984 */ /* 0x000e620008000a00 */
[----:B------:R-:W-:-:S03]  /*1030*/  VIADD R29, R28, UR4 ;  /* 0x000000041c1d7c36 */ /* 0x000fc60008000000 */
[----:B------:R-:W-:Y:S01]  /*1040*/  LDS.64 R20, [R0+0x20] ;  /* 0x0000200000147984 */ /* 0x000fe20000000a00 */
[----:B0-----:R-:W-:-:S03]  /*1050*/  DFMA R12, R14, R8, R12 ;  /* 0x000000080e0c722b */ /* 0x001fc6000000000c */
[----:B------:R-:W-:Y:S04]  /*1060*/  LDS.64 R8, [R0+0x10] ;  /* 0x0000100000087984 */ /* 0x000fe80000000a00 */
[----:B------:R-:W0:Y:S01]  /*1070*/  LDS.64 R14, [R19+UR4] ;  /* 0x00000004130e7984 */ /* 0x000e220008000a00 */
[----:B-1----:R-:W-:-:S03]  /*1080*/  DFMA R16, R10, R16, R12 ;  /* 0x000000100a10722b */ /* 0x002fc6000000000c */
[----:B------:R-:W-:Y:S04]  /*1090*/  LDS.64 R12, [R0+0x18] ;  /* 0x00001800000c7984 */ /* 0x000fe80000000a00 */
[----:B------:R-:W1:Y:S04]  /*10a0*/  LDS.64 R10, [R27+UR4] ;  /* 0x000000041b0a7984 */ /* 0x000e680008000a00 */
[----:B------:R-:W-:Y:S01]  /*10b0*/  LDS.64 R18, [R0+0x28] ;  /* 0x0000280000127984 */ /* 0x000fe20000000a00 */
[----:B0-----:R-:W-:-:S03]  /*10c0*/  DFMA R14, R8, R14, R16 ;  /* 0x0000000e080e722b */ /* 0x001fc60000000010 */
[----:B------:R-:W0:Y:S04]  /*10d0*/  LDS.64 R8, [R28+UR4] ;  /* 0x000000041c087984 */ /* 0x000e280008000a00 */
[----:B------:R2:W3:Y:S01]  /*10e0*/  LDS.64 R16, [R29+UR4] ;  /* 0x000000041d107984 */ /* 0x0004e20008000a00 */
[----:B-1----:R-:W-:-:S03]  /*10f0*/  DFMA R10, R12, R10, R14 ;  /* 0x0000000a0c0a722b */ /* 0x002fc6000000000e */
[----:B------:R-:W-:Y:S01]  /*1100*/  LDS.64 R12, [R0+0x38] ;  /* 0x00003800000c7984 */ /* 0x000fe20000000a00 */
[----:B--2---:R-:W-:-:S04]  /*1110*/  VIADD R29, R29, UR4 ;  /* 0x000000041d1d7c36 */ /* 0x004fc80008000000 */
[----:B------:R-:W-:-:S06]  /*1120*/  VIADD R14, R29, UR4 ;  /* 0x000000041d0e7c36 */ /* 0x000fcc0008000000 */
[----:B------:R-:W-:Y:S01]  /*1130*/  LDS.64 R14, [R14+UR4] ;  /* 0x000000040e0e7984 */ /* 0x000fe20008000a00 */
[----:B0-----:R-:W-:-:S03]  /*1140*/  DFMA R20, R20, R8, R10 ;  /* 0x000000081414722b */ /* 0x001fc6000000000a */
[----:B------:R-:W-:Y:S04]  /*1150*/  LDS.64 R8, [R0+0x30] ;  /* 0x0000300000087984 */ /* 0x000fe80000000a00 */
[----:B------:R-:W0:Y:S01]  /*1160*/  LDS.64 R10, [R29+UR4] ;  /* 0x000000041d0a7984 */ /* 0x000e220008000a00 */
[----:B---3--:R-:W-:-:S08]  /*1170*/  DFMA R16, R18, R16, R20 ;  /* 0x000000101210722b */ /* 0x008fd00000000014 */
[----:B0-----:R-:W-:-:S08]  /*1180*/  DFMA R8, R8, R10, R16 ;  /* 0x0000000a0808722b */ /* 0x001fd00000000010 */
[----:B------:R-:W-:Y:S01]  /*1190*/  DFMA R12, R12, R14, R8 ;  /* 0x0000000e0c0c722b */ /* 0x000fe20000000008 */
[----:B------:R-:W-:Y:S10]  /*11a0*/  @P0 BRA `(.L_x_32) ;  /* 0xfffffffc00680947 */ /* 0x000ff4000383ffff */
[----:B------:R-:W-:Y:S05]  /*11b0*/  BSYNC.RECONVERGENT B4 ;  /* 0x0000000000047941 */ /* 0x000fea0003800200 */
.L_x_31:
[----:B------:R-:W-:-:S07]  /*11c0*/  IMAD.MOV.U32 R0, RZ, RZ, R24 ;  /* 0x000000ffff007224 */ /* 0x000fce00078e0018 */
.L_x_30:
[----:B------:R-:W-:Y:S05]  /*11d0*/  BSYNC.RECONVERGENT B3 ;  /* 0x0000000000037941 */ /* 0x000fea0003800200 */
.L_x_29:
[----:B------:R-:W-:Y:S01]  /*11e0*/  LOP3.LUT P0, RZ, R3, 0x7, RZ, 0xc0, !PT ;  /* 0x0000000703ff7812 */ /* 0x000fe2000780c0ff */
[----:B------:R-:W-:-:S12]  /*11f0*/  BSSY.RECONVERGENT B3, `(.L_x_33) ;  /* 0x0000037000037945 */ /* 0x000fd80003800200 */
[----:B------:R-:W-:Y:S05]  /*1200*/  @!P0 BRA `(.L_x_34) ;  /* 0x0000000000d48947 */ /* 0x000fea0003800000 */
[----:B------:R-:W-:Y:S01]  /*1210*/  ISETP.GE.U32.AND P0, PT, R7, 0x3, PT ;  /* 0x000000030700780c */ /* 0x000fe20003f06070 */
[----:B------:R-:W-:Y:S01]  /*1220*/  BSSY.RECONVERGENT B4, `(.L_x_35) ;  /* 0x0000017000047945 */ /* 0x000fe20003800200 */
[----:B------:R-:W-:-:S11]  /*1230*/  LOP3.LUT P1, RZ, R6, 0x3, RZ, 0xc0, !PT ;  /* 0x0000000306ff7812 */ /* 0x000fd6000782c0ff */
[----:B------:R-:W-:Y:S05]  /*1240*/  @!P0 BRA `(.L_x_36) ;  /* 0x0000000000508947 */ /* 0x000fea0003800000 */
[----:B------:R-:W0:Y:S02]  /*1250*/  LDCU UR5, c[0x0][0x388] ;  /* 0x00007100ff0577ac */ /* 0x000e240008000800 */
[----:B0-----:R-:W-:Y:S02]  /*1260*/  IMAD R25, R26, UR5, R0 ;  /* 0x000000051a197c24 */ /* 0x001fe4000f8e0200 */
[C---:B------:R-:W-:Y:S02]  /*1270*/  IMAD R9, R0.reuse, UR5, R3 ;  /* 0x0000000500097c24 */ /* 0x040fe4000f8e0203 */
[--C-:B------:R-:W-:Y:S02]  /*1280*/  IMAD R25, R25, 0x8, R22.reuse ;  /* 0x0000000819197824 */ /* 0x100fe400078e0216 */
[----:B------:R-:W-:Y:S02]  /*1290*/  IMAD R27, R9, 0x8, R22 ;  /* 0x00000008091b7824 */ /* 0x000fe400078e0216 */
[----:B------:R-:W-:Y:S01]  /*12a0*/  VIADD R0, R0, 0x4 ;  /* 0x0000000400007836 */ /* 0x000fe20000000000 */
[----:B------:R-:W-:Y:S01]  /*12b0*/  LDS.64 R8, [R25] ;  /* 0x0000000019087984 */ /* 0x000fe20000000a00 */
[----:B------:R-:W-:-:S03]  /*12c0*/  VIADD R28, R27, UR4 ;  /* 0x000000041b1c7c36 */ /* 0x000fc60008000000 */
[----:B------:R-:W0:Y:S01]  /*12d0*/  LDS.64 R20, [R27] ;  /* 0x000000001b147984 */ /* 0x000e220000000a00 */
[----:B------:R-:W-:-:S03]  /*12e0*/  VIADD R14, R28, UR4 ;  /* 0x000000041c0e7c36 */ /* 0x000fc60008000000 */
[----:B------:R-:W-:Y:S04]  /*12f0*/  LDS.64 R18, [R25+0x8] ;  /* 0x0000080019127984 */ /* 0x000fe80000000a00 */
[----:B------:R-:W1:Y:S04]  /*1300*/  LDS.64 R16, [R27+UR4] ;  /* 0x000000041b107984 */ /* 0x000e680008000a00 */
[----:B------:R-:W-:Y:S04]  /*1310*/  LDS.64 R10, [R28+UR4] ;  /* 0x000000041c0a7984 */ /* 0x000fe80008000a00 */
[----:B------:R-:W-:Y:S01]  /*1320*/  LDS.64 R14, [R14+UR4] ;  /* 0x000000040e0e7984 */ /* 0x000fe20008000a00 */
[----:B0-----:R-:W-:-:S03]  /*1330*/  DFMA R20, R8, R20, R12 ;  /* 0x000000140814722b */ /* 0x001fc6000000000c */
[----:B------:R-:W0:Y:S04]  /*1340*/  LDS.64 R8, [R25+0x10] ;  /* 0x0000100019087984 */ /* 0x000e280000000a00 */
[----:B------:R-:W2:Y:S01]  /*1350*/  LDS.64 R12, [R25+0x18] ;  /* 0x00001800190c7984 */ /* 0x000ea20000000a00 */
[----:B-1----:R-:W-:-:S08]  /*1360*/  DFMA R16, R18, R16, R20 ;  /* 0x000000101210722b */ /* 0x002fd00000000014 */
[----:B0-----:R-:W-:-:S08]  /*1370*/  DFMA R8, R8, R10, R16 ;  /* 0x0000000a0808722b */ /* 0x001fd00000000010 */
[----:B--2---:R-:W-:-:S11]  /*1380*/  DFMA R12, R12, R14, R8 ;  /* 0x0000000e0c0c722b */ /* 0x004fd60000000008 */
.L_x_36:
[----:B------:R-:W-:Y:S05]  /*1390*/  BSYNC.RECONVERGENT B4 ;  /* 0x0000000000047941 */ /* 0x000fea0003800200 */
.L_x_35:
[----:B------:R-:W-:Y:S05]  /*13a0*/  @!P1 BRA `(.L_x_34) ;  /* 0x00000000006c9947 */ /* 0x000fea0003800000 */
[C---:B------:R-:W-:Y:S01]  /*13b0*/  LOP3.LUT R8, R4.reuse, 0x3, RZ, 0xc0, !PT ;  /* 0x0000000304087812 */ /* 0x040fe200078ec0ff */
[----:B------:R-:W-:Y:S01]  /*13c0*/  BSSY.RECONVERGENT B4, `(.L_x_37) ;  /* 0x0000010000047945 */ /* 0x000fe20003800200 */
[----:B------:R-:W-:Y:S02]  /*13d0*/  LOP3.LUT P1, RZ, R4, 0x1, RZ, 0xc0, !PT ;  /* 0x0000000104ff7812 */ /* 0x000fe4000782c0ff */
[----:B------:R-:W-:-:S13]  /*13e0*/  ISETP.NE.AND P0, PT, R8, 0x1, PT ;  /* 0x000000010800780c */ /* 0x000fda0003f05270 */
[----:B------:R-:W-:Y:S05]  /*13f0*/  @!P0 BRA `(.L_x_38) ;  /* 0x0000000000308947 */ /* 0x000fea0003800000 */
[----:B------:R-:W0:Y:S02]  /*1400*/  LDCU UR5, c[0x0][0x388] ;  /* 0x00007100ff0577ac */ /* 0x000e240008000800 */
[----:B0-----:R-:W-:Y:S02]  /*1410*/  IMAD R11, R0, UR5, R3 ;  /* 0x00000005000b7c24 */ /* 0x001fe4000f8e0203 */
[----:B------:R-:W-:Y:S02]  /*1420*/  IMAD R9, R26, UR5, R0 ;  /* 0x000000051a097c24 */ /* 0x000fe4000f8e0200 */
[----:B------:R-:W-:Y:S01]  /*1430*/  VIADD R0, R0, 0x2 ;  /* 0x0000000200007836 */ /* 0x000fe20000000000 */
[----:B------:R-:W-:Y:S01]  /*1440*/  LEA R19, R11, R22, 0x3 ;  /* 0x000000160b137211 */ /* 0x000fe200078e18ff */
[----:B------:R-:W-:-:S04]  /*1450*/  IMAD R18, R9, 0x8, R22 ;  /* 0x0000000809127824 */ /* 0x000fc800078e0216 */
[----:B------:R-:W-:Y:S04]  /*1460*/  LDS.64 R14, [R19] ;  /* 0x00000000130e7984 */ /* 0x000fe80000000a00 */
[----:B------:R-:W0:Y:S04]  /*1470*/  LDS.64 R16, [R18] ;  /* 0x0000000012107984 */ /* 0x000e280000000a00 */
[----:B------:R-:W-:Y:S04]  /*1480*/  LDS.64 R8, [R18+0x8] ;  /* 0x0000080012087984 */ /* 0x000fe80000000a00 */
[----:B------:R-:W1:Y:S01]  /*1490*/  LDS.64 R10, [R19+UR4] ;  /* 0x00000004130a7984 */ /* 0x000e620008000a00 */
[----:B0-----:R-:W-:-:S08]  /*14a0*/  DFMA R12, R16, R14, R12 ;  /* 0x0000000e100c722b */ /* 0x001fd0000000000c */
[----:B-1----:R-:W-:-:S11]  /*14b0*/  DFMA R12, R8, R10, R12 ;  /* 0x0000000a080c722b */ /* 0x002fd6000000000c */
.L_x_38:
[----:B------:R-:W-:Y:S05]  /*14c0*/  BSYNC.RECONVERGENT B4 ;  /* 0x0000000000047941 */ /* 0x000fea0003800200 */
.L_x_37:
[----:B------:R-:W-:Y:S05]  /*14d0*/  @!P1 BRA `(.L_x_34) ;  /* 0x0000000000209947 */ /* 0x000fea0003800000 */
[----:B------:R-:W0:Y:S02]  /*14e0*/  LDCU UR5, c[0x0][0x388] ;  /* 0x00007100ff0577ac */ /* 0x000e240008000800 */
[----:B0-----:R-:W-:Y:S02]  /*14f0*/  IMAD R9, R26, UR5, R0 ;  /* 0x000000051a097c24 */ /* 0x001fe4000f8e0200 */
[----:B------:R-:W-:Y:S02]  /*1500*/  IMAD R11, R0, UR5, R3 ;  /* 0x00000005000b7c24 */ /* 0x000fe4000f8e0203 */
[--C-:B------:R-:W-:Y:S02]  /*1510*/  IMAD R9, R9, 0x8, R22.reuse ;  /* 0x0000000809097824 */ /* 0x100fe400078e0216 */
[----:B------:R-:W-:-:S04]  /*1520*/  IMAD R11, R11, 0x8, R22 ;  /* 0x000000080b0b7824 */ /* 0x000fc800078e0216 */
[----:B------:R-:W-:Y:S04]  /*1530*/  LDS.64 R8, [R9] ;  /* 0x0000000009087984 */ /* 0x000fe80000000a00 */
[----:B------:R-:W0:Y:S02]  /*1540*/  LDS.64 R10, [R11] ;  /* 0x000000000b0a7984 */ /* 0x000e240000000a00 */
[----:B0-----:R-:W-:-:S11]  /*1550*/  DFMA R12, R8, R10, R12 ;  /* 0x0000000a080c722b */ /* 0x001fd6000000000c */
.L_x_34:
[----:B------:R-:W-:Y:S05]  /*1560*/  BSYNC.RECONVERGENT B3 ;  /* 0x0000000000037941 */ /* 0x000fea0003800200 */
.L_x_33:
[----:B------:R-:W0:Y:S01]  /*1570*/  LDS.64 R8, [R23] ;  /* 0x0000000017087984 */ /* 0x000e220000000a00 */
[----:B------:R-:W1:Y:S01]  /*1580*/  LDCU UR5, c[0x0][0x388] ;  /* 0x00007100ff0577ac */ /* 0x000e620008000800 */
[----:B------:R-:W-:Y:S01]  /*1590*/  IMAD.MOV.U32 R16, RZ, RZ, 0x1 ;  /* 0x00000001ff107424 */ /* 0x000fe200078e00ff */
[----:B------:R-:W-:Y:S01]  /*15a0*/  BSSY.RECONVERGENT B3, `(.L_x_39) ;  /* 0x0000016000037945 */ /* 0x000fe20003800200 */
[----:B-1----:R-:W-:-:S04]  /*15b0*/  IMAD R25, R26, UR5, R3 ;  /* 0x000000051a197c24 */ /* 0x002fc8000f8e0203 */
[----:B------:R-:W-:-:S05]  /*15c0*/  IMAD R25, R25, 0x8, R22 ;  /* 0x0000000819197824 */ /* 0x000fca00078e0216 */
[----:B------:R-:W1:Y:S01]  /*15d0*/  LDS.64 R14, [R25] ;  /* 0x00000000190e7984 */ /* 0x000e620000000a00 */
[----:B0-----:R-:W0:Y:S02]  /*15e0*/  MUFU.RCP64H R17, R9 ;  /* 0x0000000900117308 */ /* 0x001e240000001800 */
[----:B0-----:R-:W-:-:S08]  /*15f0*/  DFMA R10, -R8, R16, 1 ;  /* 0x3ff00000080a742b */ /* 0x001fd00000000110 */
[----:B------:R-:W-:Y:S02]  /*1600*/  DFMA R10, R10, R10, R10 ;  /* 0x0000000a0a0a722b */ /* 0x000fe4000000000a */
[----:B-1----:R-:W-:-:S06]  /*1610*/  DADD R12, R14, -R12 ;  /* 0x000000000e0c7229 */ /* 0x002fcc000000080c */
[----:B------:R-:W-:-:S04]  /*1620*/  DFMA R10, R16, R10, R16 ;  /* 0x0000000a100a722b */ /* 0x000fc80000000010 */
[----:B------:R-:W-:-:S04]  /*1630*/  FSETP.GEU.AND P1, PT, |R13|, 6.5827683646048100446e-37, PT ;  /* 0x036000000d00780b */ /* 0x000fc80003f2e200 */
        /* <DEDUP_REMOVED lines=8> */
[----:B------:R-:W-:Y:S01]  /*16c0*/  IMAD.MOV.U32 R10, RZ, RZ, R8 ;  /* 0x000000ffff0a7224 */ /* 0x000fe200078e0008 */
[----:B------:R-:W-:Y:S01]  /*16d0*/  MOV R0, 0x1700 ;  /* 0x0000170000007802 */ /* 0x000fe20000000f00 */
[----:B------:R-:W-:-:S07]  /*16e0*/  IMAD.MOV.U32 R15, RZ, RZ, R9 ;  /* 0x000000ffff0f7224 */ /* 0x000fce00078e0009 */
[----:B------:R-:W-:Y:S05]  /*16f0*/  CALL.REL.NOINC `($__internal_0_$__cuda_sm20_div_rn_f64_full) ;  /* 0x0000000000887944 */ /* 0x000fea0003c00000 */
.L_x_40:
[----:B------:R-:W-:Y:S05]  /*1700*/  BSYNC.RECONVERGENT B3 ;  /* 0x0000000000037941 */ /* 0x000fea0003800200 */
.L_x_39:
[----:B------:R0:W-:Y:S02]  /*1710*/  STS.64 [R25], R10 ;  /* 0x0000000a19007388 */ /* 0x0001e40000000a00 */
.L_x_28:
[----:B------:R-:W-:Y:S05]  /*1720*/  BSYNC.RECONVERGENT B2 ;  /* 0x0000000000027941 */ /* 0x000fea0003800200 */
.L_x_27:
[----:B------:R-:W0:Y:S01]  /*1730*/  LDCU UR5, c[0x0][0x388] ;  /* 0x00007100ff0577ac */ /* 0x000e220008000800 */
[----:B------:R-:W-:Y:S01]  /*1740*/  IADD3 R26, PT, PT, R26, UR10, RZ ;  /* 0x0000000a1a1a7c10 */ /* 0x000fe2000fffe0ff */
[----:B0-----:R-:W-:-:S05]  /*1750*/  IMAD.U32 R11, RZ, RZ, UR5 ;  /* 0x00000005ff0b7e24 */ /* 0x001fca000f8e00ff */
[----:B------:R-:W-:-:S13]  /*1760*/  ISETP.GE.AND P0, PT, R26, R11, PT ;  /* 0x0000000b1a00720c */ /* 0x000fda0003f06270 */
[----:B------:R-:W-:Y:S05]  /*1770*/  @!P0 BRA `(.L_x_41) ;  /* 0xfffffff400c88947 */ /* 0x000fea000383ffff */
.L_x_20:
[----:B------:R-:W-:Y:S05]  /*1780*/  BSYNC.RECONVERGENT B1 ;  /* 0x0000000000017941 */ /* 0x000fea0003800200 */
.L_x_19:
[----:B------:R-:W-:Y:S01]  /*1790*/  VIADD R3, R3, 0x1 ;  /* 0x0000000103037836 */ /* 0x000fe20000000000 */
[----:B------:R-:W-:Y:S01]  /*17a0*/  BAR.SYNC.DEFER_BLOCKING 0x0 ;  /* 0x0000000000007b1d */ /* 0x000fe20000010000 */
[----:B------:R-:W-:Y:S02]  /*17b0*/  VIADD R5, R5, 0x1 ;  /* 0x0000000105057836 */ /* 0x000fe40000000000 */
[----:B------:R-:W-:Y:S01]  /*17c0*/  VIADD R4, R4, 0x1 ;  /* 0x0000000104047836 */ /* 0x000fe20000000000 */
[----:B------:R-:W-:-:S13]  /*17d0*/  ISETP.NE.AND P0, PT, R3, R11, PT ;  /* 0x0000000b0300720c */ /* 0x000fda0003f05270 */
[----:B------:R-:W-:Y:S05]  /*17e0*/  @P0 BRA `(.L_x_42) ;  /* 0xffffffe800840947 */ /* 0x000fea000383ffff */
[----:B------:R-:W-:Y:S05]  /*17f0*/  BSYNC.RECONVERGENT B0 ;  /* 0x0000000000007941 */ /* 0x000fea0003800200 */
.L_x_3:
[----:B------:R-:W-:Y:S01]  /*1800*/  ISETP.GE.U32.AND P0, PT, R2, UR7, PT ;  /* 0x0000000702007c0c */ /* 0x000fe2000bf06070 */
[----:B------:R-:W-:-:S12]  /*1810*/  BSSY.RECONVERGENT B0, `(.L_x_43) ;  /* 0x000000e000007945 */ /* 0x000fd80003800200 */
[----:B------:R-:W-:Y:S05]  /*1820*/  @P0 BRA `(.L_x_44) ;  /* 0x0000000000300947 */ /* 0x000fea0003800000 */
[----:B0-----:R-:W0:Y:S01]  /*1830*/  S2R R5, SR_CgaCtaId ;  /* 0x0000000000057919 */ /* 0x001e220000008800 */
[----:B------:R-:W1:Y:S01]  /*1840*/  LDC R3, c[0x0][0x360] ;  /* 0x0000d800ff037b82 */ /* 0x000e620000000800 */
[----:B------:R-:W-:-:S07]  /*1850*/  MOV R0, 0x400 ;  /* 0x0000040000007802 */ /* 0x000fce0000000f00 */
[----:B------:R-:W2:Y:S01]  /*1860*/  LDC.64 R8, c[0x0][0x380] ;  /* 0x0000e000ff087b82 */ /* 0x000ea20000000a00 */
[----:B0-----:R-:W-:-:S07]  /*1870*/  LEA R11, R5, R0, 0x18 ;  /* 0x00000000050b7211 */ /* 0x001fce00078ec0ff */
.L_x_45:
[C---:B---3--:R-:W-:Y:S02]  /*1880*/  IMAD R4, R2.reuse, 0x8, R11 ;  /* 0x0000000802047824 */ /* 0x048fe400078e020b */
[----:B--2---:R-:W-:-:S04]  /*1890*/  IMAD.WIDE R6, R2, 0x8, R8 ;  /* 0x0000000802067825 */ /* 0x004fc800078e0208 */
[----:B------:R-:W0:Y:S01]  /*18a0*/  LDS.64 R4, [R4] ;  /* 0x0000000004047984 */ /* 0x000e220000000a00 */
[----:B-1----:R-:W-:-:S05]  /*18b0*/  IMAD.IADD R2, R3, 0x1, R2 ;  /* 0x0000000103027824 */ /* 0x002fca00078e0202 */
[----:B------:R-:W-:Y:S01]  /*18c0*/  ISETP.GE.AND P0, PT, R2, UR7, PT ;  /* 0x0000000702007c0c */ /* 0x000fe2000bf06270 */
[----:B0-----:R3:W-:-:S12]  /*18d0*/  STG.E.64 desc[UR8][R6.64], R4 ;  /* 0x0000000406007986 */ /* 0x0017d8000c101b08 */
[----:B------:R-:W-:Y:S05]  /*18e0*/  @!P0 BRA `(.L_x_45) ;  /* 0xfffffffc00e48947 */ /* 0x000fea000383ffff */
.L_x_44:
[----:B------:R-:W-:Y:S05]  /*18f0*/  BSYNC.RECONVERGENT B0 ;  /* 0x0000000000007941 */ /* 0x000fea0003800200 */
.L_x_43:
[----:B------:R-:W-:Y:S06]  /*1900*/  BAR.SYNC.DEFER_BLOCKING 0x0 ;  /* 0x0000000000007b1d */ /* 0x000fec0000010000 */
[----:B------:R-:W-:Y:S05]  /*1910*/  EXIT ;  /* 0x000000000000794d */ /* 0x000fea0003800000 */
        .weak           $__internal_0_$__cuda_sm20_div_rn_f64_full
        .type           $__internal_0_$__cuda_sm20_div_rn_f64_full,@function
        .size           $__internal_0_$__cuda_sm20_div_rn_f64_full,(.L_x_52 - $__internal_0_$__cuda_sm20_div_rn_f64_full)
$__internal_0_$__cuda_sm20_div_rn_f64_full:
[----:B------:R-:W-:Y:S01]  /*1920*/  MOV R9, R13 ;  /* 0x0000000d00097202 */ /* 0x000fe20000000f00 */
[----:B------:R-:W-:Y:S01]  /*1930*/  IMAD.MOV.U32 R8, RZ, RZ, R12 ;  /* 0x000000ffff087224 */ /* 0x000fe200078e000c */
[----:B------:R-:W-:Y:S01]  /*1940*/  FSETP.GEU.AND P0, PT, |R15|, 1.469367938527859385e-39, PT ;  /* 0x001000000f00780b */ /* 0x000fe20003f0e200 */
[----:B------:R-:W-:Y:S01]  /*1950*/  IMAD.MOV.U32 R12, RZ, RZ, R10 ;  /* 0x000000ffff0c7224 */ /* 0x000fe200078e000a */
[----:B------:R-:W-:Y:S01]  /*1960*/  FSETP.GEU.AND P2, PT, |R9|, 1.469367938527859385e-39, PT ;  /* 0x001000000900780b */ /* 0x000fe20003f4e200 */
[----:B------:R-:W-:Y:S01]  /*1970*/  IMAD.MOV.U32 R13, RZ, RZ, R15 ;  /* 0x000000ffff0d7224 */ /* 0x000fe200078e000f */
[----:B------:R-:W-:Y:S01]  /*1980*/  LOP3.LUT R11, R15, 0x800fffff, RZ, 0xc0, !PT ;  /* 0x800fffff0f0b7812 */ /* 0x000fe200078ec0ff */
[----:B------:R-:W-:Y:S01]  /*1990*/  IMAD.MOV.U32 R28, RZ, RZ, 0x1ca00000 ;  /* 0x1ca00000ff1c7424 */ /* 0x000fe200078e00ff */
[----:B------:R-:W-:Y:S01]  /*19a0*/  LOP3.LUT R27, R9, 0x7ff00000, RZ, 0xc0, !PT ;  /* 0x7ff00000091b7812 */ /* 0x000fe200078ec0ff */
[----:B------:R-:W-:Y:S01]  /*19b0*/  IMAD.MOV.U32 R16, RZ, RZ, 0x1 ;  /* 0x00000001ff107424 */ /* 0x000fe200078e00ff */
[----:B------:R-:W-:Y:S01]  /*19c0*/  LOP3.LUT R11, R11, 0x3ff00000, RZ, 0xfc, !PT ;  /* 0x3ff000000b0b7812 */ /* 0x000fe200078efcff */
[----:B------:R-:W-:Y:S01]  /*19d0*/  BSSY.RECONVERGENT B4, `(.L_x_46) ;  /* 0x000004f000047945 */ /* 0x000fe20003800200 */
[----:B------:R-:W-:-:S03]  /*19e0*/  LOP3.LUT R29, R15, 0x7ff00000, RZ, 0xc0, !PT ;  /* 0x7ff000000f1d7812 */ /* 0x000fc600078ec0ff */
[----:B------:R-:W-:Y:S01]  /*19f0*/  @!P0 DMUL R10, R12, 8.98846567431157953865e+307 ;  /* 0x7fe000000c0a8828 */ /* 0x000fe20000000000 */
[----:B------:R-:W-:Y:S01]  /*1a00*/  ISETP.GE.U32.AND P1, PT, R27, R29, PT ;  /* 0x0000001d1b00720c */ /* 0x000fe20003f26070 */
[----:B------:R-:W-:Y:S01]  /*1a10*/  @!P2 IMAD.MOV.U32 R18, RZ, RZ, RZ ;  /* 0x000000ffff12a224 */ /* 0x000fe200078e00ff */
[----:B------:R-:W-:Y:S02]  /*1a20*/  @!P2 LOP3.LUT R14, R13, 0x7ff00000, RZ, 0xc0, !PT ;  /* 0x7ff000000d0ea812 */ /* 0x000fe400078ec0ff */
[C---:B------:R-:W-:Y:S01]  /*1a30*/  SEL R15, R28.reuse, 0x63400000, !P1 ;  /* 0x634000001c0f7807 */ /* 0x040fe20004800000 */
[----:B------:R-:W0:Y:S01]  /*1a40*/  MUFU.RCP64H R17, R11 ;  /* 0x0000000b00117308 */ /* 0x000e220000001800 */
[----:B------:R-:W-:Y:S01]  /*1a50*/  @!P2 ISETP.GE.U32.AND P3, PT, R27, R14, PT ;  /* 0x0000000e1b00a20c */ /* 0x000fe20003f66070 */
[----:B------:R-:W-:Y:S01]  /*1a60*/  IMAD.MOV.U32 R14, RZ, RZ, R8 ;  /* 0x000000ffff0e7224 */ /* 0x000fe200078e0008 */
[----:B------:R-:W-:Y:S02]  /*1a70*/  LOP3.LUT R15, R15, 0x800fffff, R9, 0xf8, !PT ;  /* 0x800fffff0f0f7812 */ /* 0x000fe400078ef809 */
[----:B------:R-:W-:-:S02]  /*1a80*/  @!P2 SEL R19, R28, 0x63400000, !P3 ;  /* 0x634000001c13a807 */ /* 0x000fc40005800000 */
[----:B------:R-:W-:Y:S02]  /*1a90*/  @!P0 LOP3.LUT R29, R11, 0x7ff00000, RZ, 0xc0, !PT ;  /* 0x7ff000000b1d8812 */ /* 0x000fe400078ec0ff */
[----:B------:R-:W-:-:S04]  /*1aa0*/  @!P2 LOP3.LUT R19, R19, 0x80000000, R9, 0xf8, !PT ;  /* 0x800000001313a812 */ /* 0x000fc800078ef809 */
[----:B------:R-:W-:-:S06]  /*1ab0*/  @!P2 LOP3.LUT R19, R19, 0x100000, RZ, 0xfc, !PT ;  /* 0x001000001313a812 */ /* 0x000fcc00078efcff */
[----:B------:R-:W-:Y:S02]  /*1ac0*/  @!P2 DFMA R14, R14, 2, -R18 ;  /* 0x400000000e0ea82b */ /* 0x000fe40000000812 */
[----:B0-----:R-:W-:-:S08]  /*1ad0*/  DFMA R18, R16, -R10, 1 ;  /* 0x3ff000001012742b */ /* 0x001fd0000000080a */
[----:B------:R-:W-:-:S08]  /*1ae0*/  DFMA R18, R18, R18, R18 ;  /* 0x000000121212722b */ /* 0x000fd00000000012 */
[----:B------:R-:W-:-:S08]  /*1af0*/  DFMA R18, R16, R18, R16 ;  /* 0x000000121012722b */ /* 0x000fd00000000010 */
[----:B------:R-:W-:-:S08]  /*1b00*/  DFMA R16, R18, -R10, 1 ;  /* 0x3ff000001210742b */ /* 0x000fd0000000080a */
[----:B------:R-:W-:-:S08]  /*1b10*/  DFMA R16, R18, R16, R18 ;  /* 0x000000101210722b */ /* 0x000fd00000000012 */
[----:B------:R-:W-:-:S08]  /*1b20*/  DMUL R18, R16, R14 ;  /* 0x0000000e10127228 */ /* 0x000fd00000000000 */
[----:B------:R-:W-:-:S08]  /*1b30*/  DFMA R20, R18, -R10, R14 ;  /* 0x8000000a1214722b */ /* 0x000fd0000000000e */
[----:B------:R-:W-:Y:S01]  /*1b40*/  DFMA R20, R16, R20, R18 ;  /* 0x000000141014722b */ /* 0x000fe20000000012 */
[----:B------:R-:W-:Y:S02]  /*1b50*/  MOV R16, R27 ;  /* 0x0000001b00107202 */ /* 0x000fe40000000f00 */
[----:B------:R-:W-:-:S05]  /*1b60*/  @!P2 LOP3.LUT R16, R15, 0x7ff00000, RZ, 0xc0, !PT ;  /* 0x7ff000000f10a812 */ /* 0x000fca00078ec0ff */
[----:B------:R-:W-:-:S05]  /*1b70*/  VIADD R17, R16, 0xffffffff ;  /* 0xffffffff10117836 */ /* 0x000fca0000000000 */
[----:B------:R-:W-:Y:S01]  /*1b80*/  ISETP.GT.U32.AND P0, PT, R17, 0x7feffffe, PT ;  /* 0x7feffffe1100780c */ /* 0x000fe20003f04070 */
[----:B------:R-:W-:-:S05]  /*1b90*/  VIADD R17, R29, 0xffffffff ;  /* 0xffffffff1d117836 */ /* 0x000fca0000000000 */
[----:B------:R-:W-:-:S13]  /*1ba0*/  ISETP.GT.U32.OR P0, PT, R17, 0x7feffffe, P0 ;  /* 0x7feffffe1100780c */ /* 0x000fda0000704470 */
[----:B------:R-:W-:Y:S05]  /*1bb0*/  @P0 BRA `(.L_x_47) ;  /* 0x00000000006c0947 */ /* 0x000fea0003800000 */
[----:B------:R-:W-:-:S04]  /*1bc0*/  LOP3.LUT R16, R13, 0x7ff00000, RZ, 0xc0, !PT ;  /* 0x7ff000000d107812 */ /* 0x000fc800078ec0ff */
[CC--:B------:R-:W-:Y:S02]  /*1bd0*/  VIADDMNMX R8, R27.reuse, -R16.reuse, 0xb9600000, !PT ;  /* 0xb96000001b087446 */ /* 0x0c0fe40007800910 */
[----:B------:R-:W-:Y:S02]  /*1be0*/  ISETP.GE.U32.AND P0, PT, R27, R16, PT ;  /* 0x000000101b00720c */ /* 0x000fe40003f06070 */
[----:B------:R-:W-:Y:S02]  /*1bf0*/  VIMNMX R8, PT, PT, R8, 0x46a00000, PT ;  /* 0x46a0000008087848 */ /* 0x000fe40003fe0100 */
[----:B------:R-:W-:-:S05]  /*1c00*/  SEL R9, R28, 0x63400000, !P0 ;  /* 0x634000001c097807 */ /* 0x000fca0004000000 */
[----:B------:R-:W-:Y:S02]  /*1c10*/  IMAD.IADD R16, R8, 0x1, -R9 ;  /* 0x0000000108107824 */ /* 0x000fe400078e0a09 */
[----:B------:R-:W-:Y:S02]  /*1c20*/  IMAD.MOV.U32 R8, RZ, RZ, RZ ;  /* 0x000000ffff087224 */ /* 0x000fe400078e00ff */
[----:B------:R-:W-:-:S06]  /*1c30*/  VIADD R9, R16, 0x7fe00000 ;  /* 0x7fe0000010097836 */ /* 0x000fcc0000000000 */
[----:B------:R-:W-:-:S10]  /*1c40*/  DMUL R18, R20, R8 ;  /* 0x0000000814127228 */ /* 0x000fd40000000000 */
[----:B------:R-:W-:-:S13]  /*1c50*/  FSETP.GTU.AND P0, PT, |R19|, 1.469367938527859385e-39, PT ;  /* 0x001000001300780b */ /* 0x000fda0003f0c200 */
[----:B------:R-:W-:Y:S05]  /*1c60*/  @P0 BRA `(.L_x_48) ;  /* 0x0000000000940947 */ /* 0x000fea0003800000 */
[----:B------:R-:W-:-:S06]  /*1c70*/  DFMA R10, R20, -R10, R14 ;  /* 0x8000000a140a722b */ /* 0x000fcc000000000e */
[----:B------:R-:W-:-:S04]  /*1c80*/  IMAD.MOV.U32 R10, RZ, RZ, RZ ;  /* 0x000000ffff0a7224 */ /* 0x000fc800078e00ff */
[C---:B------:R-:W-:Y:S02]  /*1c90*/  FSETP.NEU.AND P0, PT, R11.reuse, RZ, PT ;  /* 0x000000ff0b00720b */ /* 0x040fe40003f0d000 */
[----:B------:R-:W-:-:S04]  /*1ca0*/  LOP3.LUT R13, R11, 0x80000000, R13, 0x48, !PT ;  /* 0x800000000b0d7812 */ /* 0x000fc800078e480d */
[----:B------:R-:W-:-:S07]  /*1cb0*/  LOP3.LUT R11, R13, R9, RZ, 0xfc, !PT ;  /* 0x000000090d0b7212 */ /* 0x000fce00078efcff */
[----:B------:R-:W-:Y:S05]  /*1cc0*/  @!P0 BRA `(.L_x_48) ;  /* 0x00000000007c8947 */ /* 0x000fea0003800000 */
[----:B------:R-:W-:Y:S01]  /*1cd0*/  IADD3 R9, PT, PT, -R16, RZ, RZ ;  /* 0x000000ff10097210 */ /* 0x000fe20007ffe1ff */
[----:B------:R-:W-:Y:S01]  /*1ce0*/  IMAD.MOV.U32 R8, RZ, RZ, RZ ;  /* 0x000000ffff087224 */ /* 0x000fe200078e00ff */
[----:B------:R-:W-:-:S05]  /*1cf0*/  DMUL.RP R10, R20, R10 ;  /* 0x0000000a140a7228 */ /* 0x000fca0000008000 */
[----:B------:R-:W-:-:S05]  /*1d00*/  DFMA R8, R18, -R8, R20 ;  /* 0x800000081208722b */ /* 0x000fca0000000014 */
[----:B------:R-:W-:Y:S02]  /*1d10*/  LOP3.LUT R13, R11, R13, RZ, 0x3c, !PT ;  /* 0x0000000d0b0d7212 */ /* 0x000fe400078e3cff */
[----:B------:R-:W-:-:S04]  /*1d20*/  IADD3 R8, PT, PT, -R16, -0x43300000, RZ ;  /* 0xbcd0000010087810 */ /* 0x000fc80007ffe1ff */
[----:B------:R-:W-:-:S04]  /*1d30*/  FSETP.NEU.AND P0, PT, |R9|, R8, PT ;  /* 0x000000080900720b */ /* 0x000fc80003f0d200 */
[----:B------:R-:W-:Y:S02]  /*1d40*/  FSEL R18, R10, R18, !P0 ;  /* 0x000000120a127208 */ /* 0x000fe40004000000 */
[----:B------:R-:W-:Y:S01]  /*1d50*/  FSEL R19, R13, R19, !P0 ;  /* 0x000000130d137208 */ /* 0x000fe20004000000 */
[----:B------:R-:W-:Y:S06]  /*1d60*/  BRA `(.L_x_48) ;  /* 0x0000000000547947 */ /* 0x000fec0003800000 */
.L_x_47:
[----:B------:R-:W-:-:S14]  /*1d70*/  DSETP.NAN.AND P0, PT, R8, R8, PT ;  /* 0x000000080800722a */ /* 0x000fdc0003f08000 */
[----:B------:R-:W-:Y:S05]  /*1d80*/  @P0 BRA `(.L_x_49) ;  /* 0x0000000000440947 */ /* 0x000fea0003800000 */
[----:B------:R-:W-:-:S14]  /*1d90*/  DSETP.NAN.AND P0, PT, R12, R12, PT ;  /* 0x0000000c0c00722a */ /* 0x000fdc0003f08000 */
[----:B------:R-:W-:Y:S05]  /*1da0*/  @P0 BRA `(.L_x_50) ;  /* 0x0000000000300947 */ /* 0x000fea0003800000 */
[----:B------:R-:W-:Y:S01]  /*1db0*/  ISETP.NE.AND P0, PT, R16, R29, PT ;  /* 0x0000001d1000720c */ /* 0x000fe20003f05270 */
[----:B------:R-:W-:Y:S02]  /*1dc0*/  IMAD.MOV.U32 R18, RZ, RZ, 0x0 ;  /* 0x00000000ff127424 */ /* 0x000fe400078e00ff */
[----:B------:R-:W-:-:S10]  /*1dd0*/  IMAD.MOV.U32 R19, RZ, RZ, -0x80000 ;  /* 0xfff80000ff137424 */ /* 0x000fd400078e00ff */
[----:B------:R-:W-:Y:S05]  /*1de0*/  @!P0 BRA `(.L_x_48) ;  /* 0x0000000000348947 */ /* 0x000fea0003800000 */
[----:B------:R-:W-:Y:S02]  /*1df0*/  ISETP.NE.AND P0, PT, R16, 0x7ff00000, PT ;  /* 0x7ff000001000780c */ /* 0x000fe40003f05270 */
[----:B------:R-:W-:Y:S02]  /*1e00*/  LOP3.LUT R19, R9, 0x80000000, R13, 0x48, !PT ;  /* 0x8000000009137812 */ /* 0x000fe400078e480d */
[----:B------:R-:W-:-:S13]  /*1e10*/  ISETP.EQ.OR P0, PT, R29, RZ, !P0 ;  /* 0x000000ff1d00720c */ /* 0x000fda0004702670 */
[----:B------:R-:W-:Y:S01]  /*1e20*/  @P0 LOP3.LUT R8, R19, 0x7ff00000, RZ, 0xfc, !PT ;  /* 0x7ff0000013080812 */ /* 0x000fe200078efcff */
[----:B------:R-:W-:Y:S02]  /*1e30*/  @!P0 IMAD.MOV.U32 R18, RZ, RZ, RZ ;  /* 0x000000ffff128224 */ /* 0x000fe400078e00ff */
[----:B------:R-:W-:Y:S02]  /*1e40*/  @P0 IMAD.MOV.U32 R18, RZ, RZ, RZ ;  /* 0x000000ffff120224 */ /* 0x000fe400078e00ff */
[----:B------:R-:W-:Y:S01]  /*1e50*/  @P0 IMAD.MOV.U32 R19, RZ, RZ, R8 ;  /* 0x000000ffff130224 */ /* 0x000fe200078e0008 */
[----:B------:R-:W-:Y:S06]  /*1e60*/  BRA `(.L_x_48) ;  /* 0x0000000000147947 */ /* 0x000fec0003800000 */
.L_x_50:
[----:B------:R-:W-:Y:S02]  /*1e70*/  LOP3.LUT R19, R13, 0x80000, RZ, 0xfc, !PT ;  /* 0x000800000d137812 */ /* 0x000fe400078efcff */
[----:B------:R-:W-:Y:S01]  /*1e80*/  MOV R18, R12 ;  /* 0x0000000c00127202 */ /* 0x000fe20000000f00 */
[----:B------:R-:W-:Y:S06]  /*1e90*/  BRA `(.L_x_48) ;  /* 0x0000000000087947 */ /* 0x000fec0003800000 */
.L_x_49:
[----:B------:R-:W-:Y:S01]  /*1ea0*/  LOP3.LUT R19, R9, 0x80000, RZ, 0xfc, !PT ;  /* 0x0008000009137812 */ /* 0x000fe200078efcff */
[----:B------:R-:W-:-:S07]  /*1eb0*/  IMAD.MOV.U32 R18, RZ, RZ, R8 ;  /* 0x000000ffff127224 */ /* 0x000fce00078e0008 */
.L_x_48:
[----:B------:R-:W-:Y:S05]  /*1ec0*/  BSYNC.RECONVERGENT B4 ;  /* 0x0000000000047941 */ /* 0x000fea0003800200 */
.L_x_46:
[----:B------:R-:W-:Y:S02]  /*1ed0*/  IMAD.MOV.U32 R8, RZ, RZ, R0 ;  /* 0x000000ffff087224 */ /* 0x000fe400078e0000 */
[----:B------:R-:W-:Y:S02]  /*1ee0*/  IMAD.MOV.U32 R9, RZ, RZ, 0x0 ;  /* 0x00000000ff097424 */ /* 0x000fe400078e00ff */
[----:B------:R-:W-:Y:S02]  /*1ef0*/  IMAD.MOV.U32 R10, RZ, RZ, R18 ;  /* 0x000000ffff0a7224 */ /* 0x000fe400078e0012 */
[----:B------:R-:W-:Y:S01]  /*1f00*/  IMAD.MOV.U32 R11, RZ, RZ, R19 ;  /* 0x000000ffff0b7224 */ /* 0x000fe200078e0013 */
[----:B------:R-:W-:Y:S06]  /*1f10*/  RET.REL.NODEC R8 `(_Z9lu_decompPdi) ;  /* 0xffffffe008387950 */ /* 0x000fec0003c3ffff */
.L_x_51:
[----:B------:R-:W-:-:S00]  /*1f20*/  BRA `(.L_x_51) ;  /* 0xfffffffc00fc7947 */ /* 0x000fc0000383ffff */
[----:B------:R-:W-:-:S00]  /*1f30*/  NOP ;  /* 0x0000000000007918 */ /* 0x000fc00000000000 */
        /* <DEDUP_REMOVED lines=12> */
.L_x_52:


//--------------------- .nv.shared._Z9lu_decompPdi --------------------------
	.section	.nv.shared._Z9lu_decompPdi,"aw",@nobits
	.sectionflags	@""
	.align	16
	.zero		1024


//--------------------- .nv.shared.reserved.0     --------------------------
	.section	.nv.shared.reserved.0,"aw",@nobits
	.weak		__nv_reservedSMEM_offset_0_alias
	.size		__nv_reservedSMEM_offset_0_alias, 0, 64
	.other		__nv_reservedSMEM_offset_0_alias,@"STO_CUDA_RESERVED_SHARED STV_DEFAULT"
__nv_reservedSMEM_offset_0_alias:
	.zero		0
	.zero		64


//--------------------- .nv.constant0._Z9lu_decompPdi --------------------------
	.section	.nv.constant0._Z9lu_decompPdi,"a",@progbits
	.sectionflags	@""
	.align	4
.nv.constant0._Z9lu_decompPdi:
	.zero		908


//--------------------- SYMBOLS --------------------------

	.type		.nv.reservedSmem.offset0,@object
	.size		.nv.reservedSmem.offset0,0x4
	.type		.nv.reservedSmem.cap,@object
	.size		.nv.reservedSmem.cap,0x4
